//
// Generated by NVIDIA NVVM Compiler
//
// Compiler Build ID: CL-36424714
// Cuda compilation tools, release 13.0, V13.0.88
// Based on NVVM 20.0.0
//

.version 9.0
.target sm_100
.address_size 64

	// .globl	_Z11SATwithGPU1PfS_S_S_
// _ZZ11SATwithGPU1PfS_S_S_E3tmp has been demoted
// _ZZ11SATwithGPU1PfS_S_S_E5tmp_R has been demoted
// _ZZ11SATwithGPU1PfS_S_S_E5tmp_C has been demoted
// _ZZ11SATwithGPU1PfS_S_S_E5tmp_S has been demoted
// _ZZ11SATwithGPU2PfS_S_S_S_E3tmp has been demoted
// _ZZ11SATwithGPU2PfS_S_S_S_E5tmp_R has been demoted
.extern .shared .align 16 .b8 tmp[];

.visible .entry _Z11SATwithGPU1PfS_S_S_(
	.param .u64 .ptr .align 1 _Z11SATwithGPU1PfS_S_S__param_0,
	.param .u64 .ptr .align 1 _Z11SATwithGPU1PfS_S_S__param_1,
	.param .u64 .ptr .align 1 _Z11SATwithGPU1PfS_S_S__param_2,
	.param .u64 .ptr .align 1 _Z11SATwithGPU1PfS_S_S__param_3
)
{
	.reg .pred 	%p<10>;
	.reg .b32 	%r<34>;
	.reg .b32 	%f<194>;
	.reg .b64 	%rd<17>;
	// demoted variable
	.shared .align 4 .b8 _ZZ11SATwithGPU1PfS_S_S_E3tmp[4096];
	// demoted variable
	.shared .align 4 .b8 _ZZ11SATwithGPU1PfS_S_S_E5tmp_R[128];
	// demoted variable
	.shared .align 4 .b8 _ZZ11SATwithGPU1PfS_S_S_E5tmp_C[128];
	// demoted variable
	.shared .align 4 .f32 _ZZ11SATwithGPU1PfS_S_S_E5tmp_S;
	ld.param.u64 	%rd4, [_Z11SATwithGPU1PfS_S_S__param_0];
	ld.param.u64 	%rd1, [_Z11SATwithGPU1PfS_S_S__param_1];
	ld.param.u64 	%rd2, [_Z11SATwithGPU1PfS_S_S__param_2];
	ld.param.u64 	%rd3, [_Z11SATwithGPU1PfS_S_S__param_3];
	cvta.to.global.u64 	%rd5, %rd4;
	mov.u32 	%r1, %ctaid.x;
	shl.b32 	%r8, %r1, 5;
	mov.u32 	%r2, %tid.x;
	mov.u32 	%r3, %ctaid.y;
	mov.u32 	%r4, %tid.y;
	shl.b32 	%r9, %r3, 15;
	shl.b32 	%r10, %r4, 10;
	or.b32  	%r11, %r10, %r2;
	add.s32 	%r12, %r11, %r9;
	add.s32 	%r13, %r12, %r8;
	mul.wide.s32 	%rd6, %r13, 4;
	add.s64 	%rd7, %rd5, %rd6;
	ld.global.f32 	%f1, [%rd7];
	shl.b32 	%r14, %r4, 7;
	mov.u32 	%r15, _ZZ11SATwithGPU1PfS_S_S_E3tmp;
	add.s32 	%r16, %r15, %r14;
	shl.b32 	%r17, %r2, 2;
	add.s32 	%r18, %r16, %r17;
	st.shared.f32 	[%r18], %f1;
	shl.b32 	%r5, %r3, 5;
	add.s32 	%r6, %r5, %r1;
	bar.sync 	0;
	setp.gt.u32 	%p1, %r1, 30;
	setp.ne.s32 	%p2, %r4, 1;
	shl.b32 	%r19, %r2, 7;
	add.s32 	%r7, %r15, %r19;
	or.pred  	%p3, %p1, %p2;
	@%p3 bra 	$L__BB0_2;
	cvta.to.global.u64 	%rd8, %rd1;
	mov.u32 	%r21, _ZZ11SATwithGPU1PfS_S_S_E5tmp_R;
	add.s32 	%r22, %r21, %r17;
	ld.shared.f32 	%f2, [%r7];
	add.f32 	%f3, %f2, 0f00000000;
	ld.shared.f32 	%f4, [%r7+4];
	add.f32 	%f5, %f4, %f3;
	ld.shared.f32 	%f6, [%r7+8];
	add.f32 	%f7, %f6, %f5;
	ld.shared.f32 	%f8, [%r7+12];
	add.f32 	%f9, %f8, %f7;
	ld.shared.f32 	%f10, [%r7+16];
	add.f32 	%f11, %f10, %f9;
	ld.shared.f32 	%f12, [%r7+20];
	add.f32 	%f13, %f12, %f11;
	ld.shared.f32 	%f14, [%r7+24];
	add.f32 	%f15, %f14, %f13;
	ld.shared.f32 	%f16, [%r7+28];
	add.f32 	%f17, %f16, %f15;
	ld.shared.f32 	%f18, [%r7+32];
	add.f32 	%f19, %f18, %f17;
	ld.shared.f32 	%f20, [%r7+36];
	add.f32 	%f21, %f20, %f19;
	ld.shared.f32 	%f22, [%r7+40];
	add.f32 	%f23, %f22, %f21;
	ld.shared.f32 	%f24, [%r7+44];
	add.f32 	%f25, %f24, %f23;
	ld.shared.f32 	%f26, [%r7+48];
	add.f32 	%f27, %f26, %f25;
	ld.shared.f32 	%f28, [%r7+52];
	add.f32 	%f29, %f28, %f27;
	ld.shared.f32 	%f30, [%r7+56];
	add.f32 	%f31, %f30, %f29;
	ld.shared.f32 	%f32, [%r7+60];
	add.f32 	%f33, %f32, %f31;
	ld.shared.f32 	%f34, [%r7+64];
	add.f32 	%f35, %f34, %f33;
	ld.shared.f32 	%f36, [%r7+68];
	add.f32 	%f37, %f36, %f35;
	ld.shared.f32 	%f38, [%r7+72];
	add.f32 	%f39, %f38, %f37;
	ld.shared.f32 	%f40, [%r7+76];
	add.f32 	%f41, %f40, %f39;
	ld.shared.f32 	%f42, [%r7+80];
	add.f32 	%f43, %f42, %f41;
	ld.shared.f32 	%f44, [%r7+84];
	add.f32 	%f45, %f44, %f43;
	ld.shared.f32 	%f46, [%r7+88];
	add.f32 	%f47, %f46, %f45;
	ld.shared.f32 	%f48, [%r7+92];
	add.f32 	%f49, %f48, %f47;
	ld.shared.f32 	%f50, [%r7+96];
	add.f32 	%f51, %f50, %f49;
	ld.shared.f32 	%f52, [%r7+100];
	add.f32 	%f53, %f52, %f51;
	ld.shared.f32 	%f54, [%r7+104];
	add.f32 	%f55, %f54, %f53;
	ld.shared.f32 	%f56, [%r7+108];
	add.f32 	%f57, %f56, %f55;
	ld.shared.f32 	%f58, [%r7+112];
	add.f32 	%f59, %f58, %f57;
	ld.shared.f32 	%f60, [%r7+116];
	add.f32 	%f61, %f60, %f59;
	ld.shared.f32 	%f62, [%r7+120];
	add.f32 	%f63, %f62, %f61;
	ld.shared.f32 	%f64, [%r7+124];
	add.f32 	%f65, %f64, %f63;
	st.shared.f32 	[%r22], %f65;
	shl.b32 	%r23, %r1, 10;
	add.s32 	%r24, %r5, %r2;
	add.s32 	%r25, %r24, %r23;
	mul.wide.u32 	%rd9, %r25, 4;
	add.s64 	%rd10, %rd8, %rd9;
	st.global.f32 	[%rd10], %f65;
$L__BB0_2:
	setp.gt.u32 	%p4, %r3, 30;
	setp.ne.s32 	%p5, %r4, 0;
	or.pred  	%p6, %p4, %p5;
	@%p6 bra 	$L__BB0_4;
	mov.u32 	%r27, _ZZ11SATwithGPU1PfS_S_S_E5tmp_C;
	add.s32 	%r28, %r27, %r17;
	mad.lo.s32 	%r29, %r2, -124, %r7;
	ld.shared.f32 	%f66, [%r29];
	add.f32 	%f67, %f66, 0f00000000;
	ld.shared.f32 	%f68, [%r29+128];
	add.f32 	%f69, %f68, %f67;
	ld.shared.f32 	%f70, [%r29+256];
	add.f32 	%f71, %f70, %f69;
	ld.shared.f32 	%f72, [%r29+384];
	add.f32 	%f73, %f72, %f71;
	ld.shared.f32 	%f74, [%r29+512];
	add.f32 	%f75, %f74, %f73;
	ld.shared.f32 	%f76, [%r29+640];
	add.f32 	%f77, %f76, %f75;
	ld.shared.f32 	%f78, [%r29+768];
	add.f32 	%f79, %f78, %f77;
	ld.shared.f32 	%f80, [%r29+896];
	add.f32 	%f81, %f80, %f79;
	ld.shared.f32 	%f82, [%r29+1024];
	add.f32 	%f83, %f82, %f81;
	ld.shared.f32 	%f84, [%r29+1152];
	add.f32 	%f85, %f84, %f83;
	ld.shared.f32 	%f86, [%r29+1280];
	add.f32 	%f87, %f86, %f85;
	ld.shared.f32 	%f88, [%r29+1408];
	add.f32 	%f89, %f88, %f87;
	ld.shared.f32 	%f90, [%r29+1536];
	add.f32 	%f91, %f90, %f89;
	ld.shared.f32 	%f92, [%r29+1664];
	add.f32 	%f93, %f92, %f91;
	ld.shared.f32 	%f94, [%r29+1792];
	add.f32 	%f95, %f94, %f93;
	ld.shared.f32 	%f96, [%r29+1920];
	add.f32 	%f97, %f96, %f95;
	ld.shared.f32 	%f98, [%r29+2048];
	add.f32 	%f99, %f98, %f97;
	ld.shared.f32 	%f100, [%r29+2176];
	add.f32 	%f101, %f100, %f99;
	ld.shared.f32 	%f102, [%r29+2304];
	add.f32 	%f103, %f102, %f101;
	ld.shared.f32 	%f104, [%r29+2432];
	add.f32 	%f105, %f104, %f103;
	ld.shared.f32 	%f106, [%r29+2560];
	add.f32 	%f107, %f106, %f105;
	ld.shared.f32 	%f108, [%r29+2688];
	add.f32 	%f109, %f108, %f107;
	ld.shared.f32 	%f110, [%r29+2816];
	add.f32 	%f111, %f110, %f109;
	ld.shared.f32 	%f112, [%r29+2944];
	add.f32 	%f113, %f112, %f111;
	ld.shared.f32 	%f114, [%r29+3072];
	add.f32 	%f115, %f114, %f113;
	ld.shared.f32 	%f116, [%r29+3200];
	add.f32 	%f117, %f116, %f115;
	ld.shared.f32 	%f118, [%r29+3328];
	add.f32 	%f119, %f118, %f117;
	ld.shared.f32 	%f120, [%r29+3456];
	add.f32 	%f121, %f120, %f119;
	ld.shared.f32 	%f122, [%r29+3584];
	add.f32 	%f123, %f122, %f121;
	ld.shared.f32 	%f124, [%r29+3712];
	add.f32 	%f125, %f124, %f123;
	ld.shared.f32 	%f126, [%r29+3840];
	add.f32 	%f127, %f126, %f125;
	ld.shared.f32 	%f128, [%r29+3968];
	add.f32 	%f129, %f128, %f127;
	st.shared.f32 	[%r28], %f129;
	shl.b32 	%r30, %r6, 5;
	add.s32 	%r31, %r30, %r2;
	cvta.to.global.u64 	%rd11, %rd2;
	mul.wide.u32 	%rd12, %r31, 4;
	add.s64 	%rd13, %rd11, %rd12;
	st.global.f32 	[%rd13], %f129;
$L__BB0_4:
	or.b32  	%r32, %r2, %r4;
	setp.ne.s32 	%p7, %r32, 0;
	max.u32 	%r33, %r3, %r1;
	setp.gt.u32 	%p8, %r33, 30;
	or.pred  	%p9, %p8, %p7;
	@%p9 bra 	$L__BB0_6;
	ld.shared.f32 	%f130, [_ZZ11SATwithGPU1PfS_S_S_E5tmp_C];
	add.f32 	%f131, %f130, 0f00000000;
	ld.shared.f32 	%f132, [_ZZ11SATwithGPU1PfS_S_S_E5tmp_C+4];
	add.f32 	%f133, %f132, %f131;
	ld.shared.f32 	%f134, [_ZZ11SATwithGPU1PfS_S_S_E5tmp_C+8];
	add.f32 	%f135, %f134, %f133;
	ld.shared.f32 	%f136, [_ZZ11SATwithGPU1PfS_S_S_E5tmp_C+12];
	add.f32 	%f137, %f136, %f135;
	ld.shared.f32 	%f138, [_ZZ11SATwithGPU1PfS_S_S_E5tmp_C+16];
	add.f32 	%f139, %f138, %f137;
	ld.shared.f32 	%f140, [_ZZ11SATwithGPU1PfS_S_S_E5tmp_C+20];
	add.f32 	%f141, %f140, %f139;
	ld.shared.f32 	%f142, [_ZZ11SATwithGPU1PfS_S_S_E5tmp_C+24];
	add.f32 	%f143, %f142, %f141;
	ld.shared.f32 	%f144, [_ZZ11SATwithGPU1PfS_S_S_E5tmp_C+28];
	add.f32 	%f145, %f144, %f143;
	ld.shared.f32 	%f146, [_ZZ11SATwithGPU1PfS_S_S_E5tmp_C+32];
	add.f32 	%f147, %f146, %f145;
	ld.shared.f32 	%f148, [_ZZ11SATwithGPU1PfS_S_S_E5tmp_C+36];
	add.f32 	%f149, %f148, %f147;
	ld.shared.f32 	%f150, [_ZZ11SATwithGPU1PfS_S_S_E5tmp_C+40];
	add.f32 	%f151, %f150, %f149;
	ld.shared.f32 	%f152, [_ZZ11SATwithGPU1PfS_S_S_E5tmp_C+44];
	add.f32 	%f153, %f152, %f151;
	ld.shared.f32 	%f154, [_ZZ11SATwithGPU1PfS_S_S_E5tmp_C+48];
	add.f32 	%f155, %f154, %f153;
	ld.shared.f32 	%f156, [_ZZ11SATwithGPU1PfS_S_S_E5tmp_C+52];
	add.f32 	%f157, %f156, %f155;
	ld.shared.f32 	%f158, [_ZZ11SATwithGPU1PfS_S_S_E5tmp_C+56];
	add.f32 	%f159, %f158, %f157;
	ld.shared.f32 	%f160, [_ZZ11SATwithGPU1PfS_S_S_E5tmp_C+60];
	add.f32 	%f161, %f160, %f159;
	ld.shared.f32 	%f162, [_ZZ11SATwithGPU1PfS_S_S_E5tmp_C+64];
	add.f32 	%f163, %f162, %f161;
	ld.shared.f32 	%f164, [_ZZ11SATwithGPU1PfS_S_S_E5tmp_C+68];
	add.f32 	%f165, %f164, %f163;
	ld.shared.f32 	%f166, [_ZZ11SATwithGPU1PfS_S_S_E5tmp_C+72];
	add.f32 	%f167, %f166, %f165;
	ld.shared.f32 	%f168, [_ZZ11SATwithGPU1PfS_S_S_E5tmp_C+76];
	add.f32 	%f169, %f168, %f167;
	ld.shared.f32 	%f170, [_ZZ11SATwithGPU1PfS_S_S_E5tmp_C+80];
	add.f32 	%f171, %f170, %f169;
	ld.shared.f32 	%f172, [_ZZ11SATwithGPU1PfS_S_S_E5tmp_C+84];
	add.f32 	%f173, %f172, %f171;
	ld.shared.f32 	%f174, [_ZZ11SATwithGPU1PfS_S_S_E5tmp_C+88];
	add.f32 	%f175, %f174, %f173;
	ld.shared.f32 	%f176, [_ZZ11SATwithGPU1PfS_S_S_E5tmp_C+92];
	add.f32 	%f177, %f176, %f175;
	ld.shared.f32 	%f178, [_ZZ11SATwithGPU1PfS_S_S_E5tmp_C+96];
	add.f32 	%f179, %f178, %f177;
	ld.shared.f32 	%f180, [_ZZ11SATwithGPU1PfS_S_S_E5tmp_C+100];
	add.f32 	%f181, %f180, %f179;
	ld.shared.f32 	%f182, [_ZZ11SATwithGPU1PfS_S_S_E5tmp_C+104];
	add.f32 	%f183, %f182, %f181;
	ld.shared.f32 	%f184, [_ZZ11SATwithGPU1PfS_S_S_E5tmp_C+108];
	add.f32 	%f185, %f184, %f183;
	ld.shared.f32 	%f186, [_ZZ11SATwithGPU1PfS_S_S_E5tmp_C+112];
	add.f32 	%f187, %f186, %f185;
	ld.shared.f32 	%f188, [_ZZ11SATwithGPU1PfS_S_S_E5tmp_C+116];
	add.f32 	%f189, %f188, %f187;
	ld.shared.f32 	%f190, [_ZZ11SATwithGPU1PfS_S_S_E5tmp_C+120];
	add.f32 	%f191, %f190, %f189;
	ld.shared.f32 	%f192, [_ZZ11SATwithGPU1PfS_S_S_E5tmp_C+124];
	add.f32 	%f193, %f192, %f191;
	st.shared.f32 	[_ZZ11SATwithGPU1PfS_S_S_E5tmp_S], %f193;
	cvta.to.global.u64 	%rd14, %rd3;
	mul.wide.u32 	%rd15, %r6, 4;
	add.s64 	%rd16, %rd14, %rd15;
	st.global.f32 	[%rd16], %f193;
$L__BB0_6:
	ret;

}
	// .globl	_Z15SATwithGPU_ROW3PfS_jj
.visible .entry _Z15SATwithGPU_ROW3PfS_jj(
	.param .u64 .ptr .align 1 _Z15SATwithGPU_ROW3PfS_jj_param_0,
	.param .u64 .ptr .align 1 _Z15SATwithGPU_ROW3PfS_jj_param_1,
	.param .u32 _Z15SATwithGPU_ROW3PfS_jj_param_2,
	.param .u32 _Z15SATwithGPU_ROW3PfS_jj_param_3
)
{
	.reg .pred 	%p<7>;
	.reg .b32 	%r<63>;
	.reg .b32 	%f<11>;
	.reg .b64 	%rd<12>;

	ld.param.u64 	%rd3, [_Z15SATwithGPU_ROW3PfS_jj_param_0];
	ld.param.u64 	%rd2, [_Z15SATwithGPU_ROW3PfS_jj_param_1];
	ld.param.u32 	%r17, [_Z15SATwithGPU_ROW3PfS_jj_param_3];
	cvta.to.global.u64 	%rd4, %rd3;
	mov.u32 	%r18, %ctaid.x;
	mov.u32 	%r1, %tid.x;
	mov.u32 	%r19, %ntid.x;
	mul.lo.s32 	%r20, %r18, %r19;
	shl.b32 	%r21, %r20, 1;
	shr.u32 	%r62, %r17, 1;
	add.s32 	%r22, %r62, %r1;
	shr.u32 	%r23, %r1, 5;
	shr.s32 	%r24, %r22, 5;
	add.s32 	%r3, %r21, %r1;
	mul.wide.s32 	%rd5, %r3, 4;
	add.s64 	%rd6, %rd4, %rd5;
	ld.global.f32 	%f1, [%rd6];
	add.s32 	%r25, %r23, %r1;
	shl.b32 	%r26, %r25, 2;
	mov.u32 	%r27, tmp;
	add.s32 	%r4, %r27, %r26;
	st.shared.f32 	[%r4], %f1;
	mul.wide.u32 	%rd1, %r62, 4;
	add.s64 	%rd7, %rd6, %rd1;
	ld.global.f32 	%f2, [%rd7];
	add.s32 	%r28, %r24, %r22;
	shl.b32 	%r29, %r28, 2;
	add.s32 	%r5, %r27, %r29;
	st.shared.f32 	[%r5], %f2;
	setp.lt.u32 	%p1, %r17, 2;
	@%p1 bra 	$L__BB1_5;
	shl.b32 	%r31, %r1, 1;
	or.b32  	%r6, %r31, 1;
	mov.b32 	%r60, 1;
	mov.u32 	%r59, %r17;
$L__BB1_2:
	shr.u32 	%r11, %r59, 1;
	bar.sync 	0;
	setp.ge.u32 	%p2, %r1, %r11;
	@%p2 bra 	$L__BB1_4;
	mul.lo.s32 	%r32, %r60, %r6;
	add.s32 	%r33, %r32, -1;
	add.s32 	%r34, %r32, %r60;
	add.s32 	%r35, %r33, %r60;
	shr.s32 	%r36, %r33, 5;
	add.s32 	%r37, %r36, %r32;
	shr.s32 	%r38, %r35, 5;
	add.s32 	%r39, %r38, %r34;
	shl.b32 	%r40, %r37, 2;
	add.s32 	%r42, %r27, %r40;
	ld.shared.f32 	%f3, [%r42+-4];
	shl.b32 	%r43, %r39, 2;
	add.s32 	%r44, %r27, %r43;
	ld.shared.f32 	%f4, [%r44+-4];
	add.f32 	%f5, %f3, %f4;
	st.shared.f32 	[%r44+-4], %f5;
$L__BB1_4:
	shl.b32 	%r60, %r60, 1;
	setp.lt.u32 	%p3, %r59, 4;
	mov.u32 	%r59, %r11;
	@%p3 bra 	$L__BB1_5;
	bra.uni 	$L__BB1_2;
$L__BB1_5:
	setp.lt.u32 	%p4, %r17, 3;
	@%p4 bra 	$L__BB1_10;
	add.s32 	%r7, %r1, 1;
	shl.b32 	%r8, %r1, 1;
	mov.b32 	%r61, 2;
$L__BB1_7:
	bar.sync 	0;
	shr.u32 	%r15, %r62, 1;
	setp.le.s32 	%p5, %r61, %r7;
	@%p5 bra 	$L__BB1_9;
	and.b32  	%r46, %r62, 2147483646;
	mad.lo.s32 	%r47, %r8, %r15, %r46;
	add.s32 	%r48, %r47, -1;
	add.s32 	%r49, %r48, %r15;
	shr.s32 	%r50, %r48, 5;
	add.s32 	%r51, %r50, %r47;
	shr.s32 	%r52, %r49, 5;
	add.s32 	%r53, %r49, %r52;
	shl.b32 	%r54, %r53, 2;
	shl.b32 	%r55, %r51, 2;
	add.s32 	%r57, %r27, %r55;
	ld.shared.f32 	%f6, [%r57+-4];
	add.s32 	%r58, %r54, %r27;
	ld.shared.f32 	%f7, [%r58];
	add.f32 	%f8, %f6, %f7;
	st.shared.f32 	[%r58], %f8;
$L__BB1_9:
	shl.b32 	%r61, %r61, 1;
	setp.lt.u32 	%p6, %r61, %r17;
	mov.u32 	%r62, %r15;
	@%p6 bra 	$L__BB1_7;
$L__BB1_10:
	cvta.to.global.u64 	%rd8, %rd2;
	bar.sync 	0;
	ld.shared.f32 	%f9, [%r4];
	add.s64 	%rd10, %rd8, %rd5;
	st.global.f32 	[%rd10], %f9;
	ld.shared.f32 	%f10, [%r5];
	add.s64 	%rd11, %rd10, %rd1;
	st.global.f32 	[%rd11], %f10;
	ret;

}
	// .globl	_Z18SATwithGPU_COLUMN3PfS_jj
.visible .entry _Z18SATwithGPU_COLUMN3PfS_jj(
	.param .u64 .ptr .align 1 _Z18SATwithGPU_COLUMN3PfS_jj_param_0,
	.param .u64 .ptr .align 1 _Z18SATwithGPU_COLUMN3PfS_jj_param_1,
	.param .u32 _Z18SATwithGPU_COLUMN3PfS_jj_param_2,
	.param .u32 _Z18SATwithGPU_COLUMN3PfS_jj_param_3
)
{
	.reg .pred 	%p<7>;
	.reg .b32 	%r<62>;
	.reg .b32 	%f<11>;
	.reg .b64 	%rd<13>;

	ld.param.u64 	%rd2, [_Z18SATwithGPU_COLUMN3PfS_jj_param_0];
	ld.param.u64 	%rd1, [_Z18SATwithGPU_COLUMN3PfS_jj_param_1];
	ld.param.u32 	%r19, [_Z18SATwithGPU_COLUMN3PfS_jj_param_2];
	ld.param.u32 	%r18, [_Z18SATwithGPU_COLUMN3PfS_jj_param_3];
	cvta.to.global.u64 	%rd3, %rd2;
	mov.u32 	%r20, %ctaid.x;
	mov.u32 	%r1, %tid.x;
	shr.u32 	%r61, %r18, 1;
	add.s32 	%r21, %r61, %r1;
	shr.u32 	%r22, %r1, 5;
	shr.s32 	%r23, %r21, 5;
	mad.lo.s32 	%r3, %r19, %r1, %r20;
	mul.wide.u32 	%rd4, %r3, 4;
	add.s64 	%rd5, %rd3, %rd4;
	ld.global.f32 	%f1, [%rd5];
	add.s32 	%r24, %r22, %r1;
	shl.b32 	%r25, %r24, 2;
	mov.u32 	%r26, tmp;
	add.s32 	%r4, %r26, %r25;
	st.shared.f32 	[%r4], %f1;
	mad.lo.s32 	%r5, %r21, %r19, %r20;
	mul.wide.u32 	%rd6, %r5, 4;
	add.s64 	%rd7, %rd3, %rd6;
	ld.global.f32 	%f2, [%rd7];
	add.s32 	%r27, %r23, %r21;
	shl.b32 	%r28, %r27, 2;
	add.s32 	%r6, %r26, %r28;
	st.shared.f32 	[%r6], %f2;
	setp.lt.u32 	%p1, %r18, 2;
	@%p1 bra 	$L__BB2_5;
	shl.b32 	%r30, %r1, 1;
	or.b32  	%r7, %r30, 1;
	mov.b32 	%r59, 1;
	mov.u32 	%r58, %r18;
$L__BB2_2:
	shr.u32 	%r12, %r58, 1;
	bar.sync 	0;
	setp.ge.u32 	%p2, %r1, %r12;
	@%p2 bra 	$L__BB2_4;
	mul.lo.s32 	%r31, %r59, %r7;
	add.s32 	%r32, %r31, -1;
	add.s32 	%r33, %r31, %r59;
	add.s32 	%r34, %r32, %r59;
	shr.s32 	%r35, %r32, 5;
	add.s32 	%r36, %r35, %r31;
	shr.s32 	%r37, %r34, 5;
	add.s32 	%r38, %r37, %r33;
	shl.b32 	%r39, %r36, 2;
	add.s32 	%r41, %r26, %r39;
	ld.shared.f32 	%f3, [%r41+-4];
	shl.b32 	%r42, %r38, 2;
	add.s32 	%r43, %r26, %r42;
	ld.shared.f32 	%f4, [%r43+-4];
	add.f32 	%f5, %f3, %f4;
	st.shared.f32 	[%r43+-4], %f5;
$L__BB2_4:
	shl.b32 	%r59, %r59, 1;
	setp.lt.u32 	%p3, %r58, 4;
	mov.u32 	%r58, %r12;
	@%p3 bra 	$L__BB2_5;
	bra.uni 	$L__BB2_2;
$L__BB2_5:
	setp.lt.u32 	%p4, %r18, 3;
	@%p4 bra 	$L__BB2_10;
	add.s32 	%r8, %r1, 1;
	shl.b32 	%r9, %r1, 1;
	mov.b32 	%r60, 2;
$L__BB2_7:
	bar.sync 	0;
	shr.u32 	%r16, %r61, 1;
	setp.le.s32 	%p5, %r60, %r8;
	@%p5 bra 	$L__BB2_9;
	and.b32  	%r45, %r61, 2147483646;
	mad.lo.s32 	%r46, %r9, %r16, %r45;
	add.s32 	%r47, %r46, -1;
	add.s32 	%r48, %r47, %r16;
	shr.s32 	%r49, %r47, 5;
	add.s32 	%r50, %r49, %r46;
	shr.s32 	%r51, %r48, 5;
	add.s32 	%r52, %r48, %r51;
	shl.b32 	%r53, %r52, 2;
	shl.b32 	%r54, %r50, 2;
	add.s32 	%r56, %r26, %r54;
	ld.shared.f32 	%f6, [%r56+-4];
	add.s32 	%r57, %r53, %r26;
	ld.shared.f32 	%f7, [%r57];
	add.f32 	%f8, %f6, %f7;
	st.shared.f32 	[%r57], %f8;
$L__BB2_9:
	shl.b32 	%r60, %r60, 1;
	setp.lt.u32 	%p6, %r60, %r18;
	mov.u32 	%r61, %r16;
	@%p6 bra 	$L__BB2_7;
$L__BB2_10:
	cvta.to.global.u64 	%rd8, %rd1;
	bar.sync 	0;
	ld.shared.f32 	%f9, [%r4];
	add.s64 	%rd10, %rd8, %rd4;
	st.global.f32 	[%rd10], %f9;
	ld.shared.f32 	%f10, [%r6];
	add.s64 	%rd12, %rd8, %rd6;
	st.global.f32 	[%rd12], %f10;
	ret;

}
	// .globl	_Z11SATwithGPU2PfS_S_S_S_
.visible .entry _Z11SATwithGPU2PfS_S_S_S_(
	.param .u64 .ptr .align 1 _Z11SATwithGPU2PfS_S_S_S__param_0,
	.param .u64 .ptr .align 1 _Z11SATwithGPU2PfS_S_S_S__param_1,
	.param .u64 .ptr .align 1 _Z11SATwithGPU2PfS_S_S_S__param_2,
	.param .u64 .ptr .align 1 _Z11SATwithGPU2PfS_S_S_S__param_3,
	.param .u64 .ptr .align 1 _Z11SATwithGPU2PfS_S_S_S__param_4
)
{
	.reg .pred 	%p<17>;
	.reg .b32 	%r<44>;
	.reg .b32 	%f<144>;
	.reg .b64 	%rd<25>;
	// demoted variable
	.shared .align 4 .b8 _ZZ11SATwithGPU2PfS_S_S_S_E3tmp[4096];
	// demoted variable
	.shared .align 4 .b8 _ZZ11SATwithGPU2PfS_S_S_S_E5tmp_R[4096];
	ld.param.u64 	%rd5, [_Z11SATwithGPU2PfS_S_S_S__param_0];
	ld.param.u64 	%rd3, [_Z11SATwithGPU2PfS_S_S_S__param_1];
	ld.param.u64 	%rd6, [_Z11SATwithGPU2PfS_S_S_S__param_2];
	ld.param.u64 	%rd7, [_Z11SATwithGPU2PfS_S_S_S__param_3];
	ld.param.u64 	%rd4, [_Z11SATwithGPU2PfS_S_S_S__param_4];
	cvta.to.global.u64 	%rd1, %rd7;
	cvta.to.global.u64 	%rd2, %rd6;
	cvta.to.global.u64 	%rd8, %rd5;
	mov.u32 	%r1, %ctaid.x;
	shl.b32 	%r12, %r1, 5;
	mov.u32 	%r2, %tid.x;
	add.s32 	%r13, %r12, %r2;
	mov.u32 	%r3, %ctaid.y;
	shl.b32 	%r14, %r3, 5;
	mov.u32 	%r4, %tid.y;
	add.s32 	%r15, %r14, %r4;
	shl.b32 	%r16, %r15, 10;
	add.s32 	%r5, %r16, %r13;
	mul.wide.s32 	%rd9, %r5, 4;
	add.s64 	%rd10, %rd8, %rd9;
	ld.global.f32 	%f2, [%rd10];
	shl.b32 	%r17, %r4, 7;
	mov.u32 	%r18, _ZZ11SATwithGPU2PfS_S_S_S_E3tmp;
	add.s32 	%r6, %r18, %r17;
	shl.b32 	%r19, %r2, 2;
	add.s32 	%r20, %r6, %r19;
	st.shared.f32 	[%r20], %f2;
	add.s32 	%r7, %r14, %r1;
	add.s32 	%r8, %r12, %r3;
	setp.ne.s32 	%p1, %r2, 0;
	setp.eq.s32 	%p2, %r1, 0;
	setp.eq.s32 	%p3, %r4, 0;
	or.pred  	%p4, %p3, %p2;
	or.pred  	%p5, %p4, %p1;
	@%p5 bra 	$L__BB3_2;
	shl.b32 	%r21, %r8, 5;
	add.s32 	%r22, %r21, %r4;
	add.s32 	%r23, %r22, -1024;
	mul.wide.u32 	%rd11, %r23, 4;
	add.s64 	%rd12, %rd2, %rd11;
	ld.global.f32 	%f3, [%rd12];
	ld.shared.f32 	%f4, [%r6];
	add.f32 	%f5, %f3, %f4;
	st.shared.f32 	[%r6], %f5;
$L__BB3_2:
	setp.ne.s32 	%p6, %r4, 0;
	setp.eq.s32 	%p7, %r3, 0;
	setp.eq.s32 	%p8, %r2, 0;
	or.pred  	%p9, %p7, %p8;
	add.s32 	%r9, %r18, %r19;
	or.pred  	%p10, %p6, %p9;
	@%p10 bra 	$L__BB3_4;
	shl.b32 	%r26, %r7, 5;
	add.s32 	%r27, %r26, %r2;
	add.s32 	%r28, %r27, -1024;
	mul.wide.u32 	%rd13, %r28, 4;
	add.s64 	%rd14, %rd1, %rd13;
	ld.global.f32 	%f6, [%rd14];
	ld.shared.f32 	%f7, [%r9];
	add.f32 	%f8, %f6, %f7;
	st.shared.f32 	[%r9], %f8;
$L__BB3_4:
	or.b32  	%r29, %r2, %r4;
	setp.ne.s32 	%p11, %r29, 0;
	@%p11 bra 	$L__BB3_10;
	setp.eq.s32 	%p12, %r1, 0;
	@%p12 bra 	$L__BB3_7;
	shl.b32 	%r30, %r8, 5;
	add.s32 	%r31, %r30, -1024;
	mul.wide.s32 	%rd15, %r31, 4;
	add.s64 	%rd16, %rd2, %rd15;
	ld.global.f32 	%f9, [%rd16];
	ld.shared.f32 	%f10, [_ZZ11SATwithGPU2PfS_S_S_S_E3tmp];
	add.f32 	%f11, %f9, %f10;
	st.shared.f32 	[_ZZ11SATwithGPU2PfS_S_S_S_E3tmp], %f11;
$L__BB3_7:
	setp.eq.s32 	%p13, %r3, 0;
	@%p13 bra 	$L__BB3_10;
	setp.eq.s32 	%p14, %r1, 0;
	shl.b32 	%r32, %r7, 5;
	add.s32 	%r33, %r32, -1024;
	mul.wide.s32 	%rd17, %r33, 4;
	add.s64 	%rd18, %rd1, %rd17;
	ld.global.f32 	%f12, [%rd18];
	ld.shared.f32 	%f13, [_ZZ11SATwithGPU2PfS_S_S_S_E3tmp];
	add.f32 	%f1, %f12, %f13;
	st.shared.f32 	[_ZZ11SATwithGPU2PfS_S_S_S_E3tmp], %f1;
	@%p14 bra 	$L__BB3_10;
	cvta.to.global.u64 	%rd19, %rd4;
	mul.wide.s32 	%rd20, %r7, 4;
	add.s64 	%rd21, %rd19, %rd20;
	ld.global.f32 	%f14, [%rd21+-132];
	add.f32 	%f15, %f14, %f1;
	st.shared.f32 	[_ZZ11SATwithGPU2PfS_S_S_S_E3tmp], %f15;
$L__BB3_10:
	setp.ne.s32 	%p15, %r4, 0;
	bar.sync 	0;
	@%p15 bra 	$L__BB3_12;
	ld.shared.f32 	%f16, [%r9];
	ld.shared.f32 	%f17, [%r9+128];
	add.f32 	%f18, %f16, %f17;
	st.shared.f32 	[%r9+128], %f18;
	ld.shared.f32 	%f19, [%r9+256];
	add.f32 	%f20, %f18, %f19;
	st.shared.f32 	[%r9+256], %f20;
	ld.shared.f32 	%f21, [%r9+384];
	add.f32 	%f22, %f20, %f21;
	st.shared.f32 	[%r9+384], %f22;
	ld.shared.f32 	%f23, [%r9+512];
	add.f32 	%f24, %f22, %f23;
	st.shared.f32 	[%r9+512], %f24;
	ld.shared.f32 	%f25, [%r9+640];
	add.f32 	%f26, %f24, %f25;
	st.shared.f32 	[%r9+640], %f26;
	ld.shared.f32 	%f27, [%r9+768];
	add.f32 	%f28, %f26, %f27;
	st.shared.f32 	[%r9+768], %f28;
	ld.shared.f32 	%f29, [%r9+896];
	add.f32 	%f30, %f28, %f29;
	st.shared.f32 	[%r9+896], %f30;
	ld.shared.f32 	%f31, [%r9+1024];
	add.f32 	%f32, %f30, %f31;
	st.shared.f32 	[%r9+1024], %f32;
	ld.shared.f32 	%f33, [%r9+1152];
	add.f32 	%f34, %f32, %f33;
	st.shared.f32 	[%r9+1152], %f34;
	ld.shared.f32 	%f35, [%r9+1280];
	add.f32 	%f36, %f34, %f35;
	st.shared.f32 	[%r9+1280], %f36;
	ld.shared.f32 	%f37, [%r9+1408];
	add.f32 	%f38, %f36, %f37;
	st.shared.f32 	[%r9+1408], %f38;
	ld.shared.f32 	%f39, [%r9+1536];
	add.f32 	%f40, %f38, %f39;
	st.shared.f32 	[%r9+1536], %f40;
	ld.shared.f32 	%f41, [%r9+1664];
	add.f32 	%f42, %f40, %f41;
	st.shared.f32 	[%r9+1664], %f42;
	ld.shared.f32 	%f43, [%r9+1792];
	add.f32 	%f44, %f42, %f43;
	st.shared.f32 	[%r9+1792], %f44;
	ld.shared.f32 	%f45, [%r9+1920];
	add.f32 	%f46, %f44, %f45;
	st.shared.f32 	[%r9+1920], %f46;
	ld.shared.f32 	%f47, [%r9+2048];
	add.f32 	%f48, %f46, %f47;
	st.shared.f32 	[%r9+2048], %f48;
	ld.shared.f32 	%f49, [%r9+2176];
	add.f32 	%f50, %f48, %f49;
	st.shared.f32 	[%r9+2176], %f50;
	ld.shared.f32 	%f51, [%r9+2304];
	add.f32 	%f52, %f50, %f51;
	st.shared.f32 	[%r9+2304], %f52;
	ld.shared.f32 	%f53, [%r9+2432];
	add.f32 	%f54, %f52, %f53;
	st.shared.f32 	[%r9+2432], %f54;
	ld.shared.f32 	%f55, [%r9+2560];
	add.f32 	%f56, %f54, %f55;
	st.shared.f32 	[%r9+2560], %f56;
	ld.shared.f32 	%f57, [%r9+2688];
	add.f32 	%f58, %f56, %f57;
	st.shared.f32 	[%r9+2688], %f58;
	ld.shared.f32 	%f59, [%r9+2816];
	add.f32 	%f60, %f58, %f59;
	st.shared.f32 	[%r9+2816], %f60;
	ld.shared.f32 	%f61, [%r9+2944];
	add.f32 	%f62, %f60, %f61;
	st.shared.f32 	[%r9+2944], %f62;
	ld.shared.f32 	%f63, [%r9+3072];
	add.f32 	%f64, %f62, %f63;
	st.shared.f32 	[%r9+3072], %f64;
	ld.shared.f32 	%f65, [%r9+3200];
	add.f32 	%f66, %f64, %f65;
	st.shared.f32 	[%r9+3200], %f66;
	ld.shared.f32 	%f67, [%r9+3328];
	add.f32 	%f68, %f66, %f67;
	st.shared.f32 	[%r9+3328], %f68;
	ld.shared.f32 	%f69, [%r9+3456];
	add.f32 	%f70, %f68, %f69;
	st.shared.f32 	[%r9+3456], %f70;
	ld.shared.f32 	%f71, [%r9+3584];
	add.f32 	%f72, %f70, %f71;
	st.shared.f32 	[%r9+3584], %f72;
	ld.shared.f32 	%f73, [%r9+3712];
	add.f32 	%f74, %f72, %f73;
	st.shared.f32 	[%r9+3712], %f74;
	ld.shared.f32 	%f75, [%r9+3840];
	add.f32 	%f76, %f74, %f75;
	st.shared.f32 	[%r9+3840], %f76;
	ld.shared.f32 	%f77, [%r9+3968];
	add.f32 	%f78, %f76, %f77;
	st.shared.f32 	[%r9+3968], %f78;
$L__BB3_12:
	setp.ne.s32 	%p16, %r4, 0;
	bar.sync 	0;
	mul.lo.s32 	%r10, %r2, 124;
	add.s32 	%r34, %r9, %r10;
	shl.b32 	%r35, %r4, 2;
	add.s32 	%r36, %r34, %r35;
	ld.shared.f32 	%f79, [%r36];
	mov.u32 	%r38, _ZZ11SATwithGPU2PfS_S_S_S_E5tmp_R;
	add.s32 	%r11, %r38, %r19;
	add.s32 	%r40, %r11, %r17;
	st.shared.f32 	[%r40], %f79;
	@%p16 bra 	$L__BB3_14;
	ld.shared.f32 	%f80, [%r11];
	ld.shared.f32 	%f81, [%r11+128];
	add.f32 	%f82, %f80, %f81;
	st.shared.f32 	[%r11+128], %f82;
	ld.shared.f32 	%f83, [%r11+256];
	add.f32 	%f84, %f82, %f83;
	st.shared.f32 	[%r11+256], %f84;
	ld.shared.f32 	%f85, [%r11+384];
	add.f32 	%f86, %f84, %f85;
	st.shared.f32 	[%r11+384], %f86;
	ld.shared.f32 	%f87, [%r11+512];
	add.f32 	%f88, %f86, %f87;
	st.shared.f32 	[%r11+512], %f88;
	ld.shared.f32 	%f89, [%r11+640];
	add.f32 	%f90, %f88, %f89;
	st.shared.f32 	[%r11+640], %f90;
	ld.shared.f32 	%f91, [%r11+768];
	add.f32 	%f92, %f90, %f91;
	st.shared.f32 	[%r11+768], %f92;
	ld.shared.f32 	%f93, [%r11+896];
	add.f32 	%f94, %f92, %f93;
	st.shared.f32 	[%r11+896], %f94;
	ld.shared.f32 	%f95, [%r11+1024];
	add.f32 	%f96, %f94, %f95;
	st.shared.f32 	[%r11+1024], %f96;
	ld.shared.f32 	%f97, [%r11+1152];
	add.f32 	%f98, %f96, %f97;
	st.shared.f32 	[%r11+1152], %f98;
	ld.shared.f32 	%f99, [%r11+1280];
	add.f32 	%f100, %f98, %f99;
	st.shared.f32 	[%r11+1280], %f100;
	ld.shared.f32 	%f101, [%r11+1408];
	add.f32 	%f102, %f100, %f101;
	st.shared.f32 	[%r11+1408], %f102;
	ld.shared.f32 	%f103, [%r11+1536];
	add.f32 	%f104, %f102, %f103;
	st.shared.f32 	[%r11+1536], %f104;
	ld.shared.f32 	%f105, [%r11+1664];
	add.f32 	%f106, %f104, %f105;
	st.shared.f32 	[%r11+1664], %f106;
	ld.shared.f32 	%f107, [%r11+1792];
	add.f32 	%f108, %f106, %f107;
	st.shared.f32 	[%r11+1792], %f108;
	ld.shared.f32 	%f109, [%r11+1920];
	add.f32 	%f110, %f108, %f109;
	st.shared.f32 	[%r11+1920], %f110;
	ld.shared.f32 	%f111, [%r11+2048];
	add.f32 	%f112, %f110, %f111;
	st.shared.f32 	[%r11+2048], %f112;
	ld.shared.f32 	%f113, [%r11+2176];
	add.f32 	%f114, %f112, %f113;
	st.shared.f32 	[%r11+2176], %f114;
	ld.shared.f32 	%f115, [%r11+2304];
	add.f32 	%f116, %f114, %f115;
	st.shared.f32 	[%r11+2304], %f116;
	ld.shared.f32 	%f117, [%r11+2432];
	add.f32 	%f118, %f116, %f117;
	st.shared.f32 	[%r11+2432], %f118;
	ld.shared.f32 	%f119, [%r11+2560];
	add.f32 	%f120, %f118, %f119;
	st.shared.f32 	[%r11+2560], %f120;
	ld.shared.f32 	%f121, [%r11+2688];
	add.f32 	%f122, %f120, %f121;
	st.shared.f32 	[%r11+2688], %f122;
	ld.shared.f32 	%f123, [%r11+2816];
	add.f32 	%f124, %f122, %f123;
	st.shared.f32 	[%r11+2816], %f124;
	ld.shared.f32 	%f125, [%r11+2944];
	add.f32 	%f126, %f124, %f125;
	st.shared.f32 	[%r11+2944], %f126;
	ld.shared.f32 	%f127, [%r11+3072];
	add.f32 	%f128, %f126, %f127;
	st.shared.f32 	[%r11+3072], %f128;
	ld.shared.f32 	%f129, [%r11+3200];
	add.f32 	%f130, %f128, %f129;
	st.shared.f32 	[%r11+3200], %f130;
	ld.shared.f32 	%f131, [%r11+3328];
	add.f32 	%f132, %f130, %f131;
	st.shared.f32 	[%r11+3328], %f132;
	ld.shared.f32 	%f133, [%r11+3456];
	add.f32 	%f134, %f132, %f133;
	st.shared.f32 	[%r11+3456], %f134;
	ld.shared.f32 	%f135, [%r11+3584];
	add.f32 	%f136, %f134, %f135;
	st.shared.f32 	[%r11+3584], %f136;
	ld.shared.f32 	%f137, [%r11+3712];
	add.f32 	%f138, %f136, %f137;
	st.shared.f32 	[%r11+3712], %f138;
	ld.shared.f32 	%f139, [%r11+3840];
	add.f32 	%f140, %f138, %f139;
	st.shared.f32 	[%r11+3840], %f140;
	ld.shared.f32 	%f141, [%r11+3968];
	add.f32 	%f142, %f140, %f141;
	st.shared.f32 	[%r11+3968], %f142;
$L__BB3_14:
	cvta.to.global.u64 	%rd22, %rd3;
	bar.sync 	0;
	add.s32 	%r41, %r11, %r10;
	add.s32 	%r43, %r41, %r35;
	ld.shared.f32 	%f143, [%r43];
	add.s64 	%rd24, %rd22, %rd9;
	st.global.f32 	[%rd24], %f143;
	ret;

}


// ===== COMPILED SASS (sm_100) =====

	.target	sm_100

	.elftype	@"ET_EXEC"


//--------------------- .note.nv.tkinfo           --------------------------
	.section	.note.nv.tkinfo,"",@"SHT_NOTE"
	.sectionflags	@"SHF_NOTE_NV_TKINFO"
	.tkinfo
        /*0018*/ 	.word	0x00000002
        /*0030*/ 	.string	""
        /*0030*/ 	.string	"ptxas"
        /*0030*/ 	.string	"Cuda compilation tools, release 13.0, V13.0.88"
        /*0030*/ 	.string	"Build cuda_13.0.r13.0/compiler.36424714_0"
        /*0030*/ 	.string	"-arch sm_100 -m 64 "



//--------------------- .note.nv.cuinfo           --------------------------
	.section	.note.nv.cuinfo,"",@"SHT_NOTE"
	.sectionflags	@"SHF_NOTE_NV_CUINFO"
        /*0018*/ 	.short	0x0002
        /*001a*/ 	.short	0x0064
        /*001c*/ 	.short	0x0082
	.zero		2


//--------------------- .nv.info                  --------------------------
	.section	.nv.info,"",@"SHT_CUDA_INFO"
	.align	4


	//----- nvinfo : EIATTR_REGCOUNT
	.align		4
        /*0000*/ 	.byte	0x04, 0x2f
        /*0002*/ 	.short	(.L_1 - .L_0)
	.align		4
.L_0:
        /*0004*/ 	.word	index@(_Z11SATwithGPU1PfS_S_S_)
        /*0008*/ 	.word	0x0000001a


	//----- nvinfo : EIATTR_FRAME_SIZE
	.align		4
.L_1:
        /*000c*/ 	.byte	0x04, 0x11
        /*000e*/ 	.short	(.L_3 - .L_2)
	.align		4
.L_2:
        /*0010*/ 	.word	index@(_Z11SATwithGPU1PfS_S_S_)
        /*0014*/ 	.word	0x00000000


	//----- nvinfo : EIATTR_REGCOUNT
	.align		4
.L_3:
        /*0018*/ 	.byte	0x04, 0x2f
        /*001a*/ 	.short	(.L_5 - .L_4)
	.align		4
.L_4:
        /*001c*/ 	.word	index@(_Z15SATwithGPU_ROW3PfS_jj)
        /*0020*/ 	.word	0x0000000e


	//----- nvinfo : EIATTR_FRAME_SIZE
	.align		4
.L_5:
        /*0024*/ 	.byte	0x04, 0x11
        /*0026*/ 	.short	(.L_7 - .L_6)
	.align		4
.L_6:
        /*0028*/ 	.word	index@(_Z15SATwithGPU_ROW3PfS_jj)
        /*002c*/ 	.word	0x00000000


	//----- nvinfo : EIATTR_REGCOUNT
	.align		4
.L_7:
        /*0030*/ 	.byte	0x04, 0x2f
        /*0032*/ 	.short	(.L_9 - .L_8)
	.align		4
.L_8:
        /*0034*/ 	.word	index@(_Z18SATwithGPU_COLUMN3PfS_jj)
        /*0038*/ 	.word	0x0000000e


	//----- nvinfo : EIATTR_FRAME_SIZE
	.align		4
.L_9:
        /*003c*/ 	.byte	0x04, 0x11
        /*003e*/ 	.short	(.L_11 - .L_10)
	.align		4
.L_10:
        /*0040*/ 	.word	index@(_Z18SATwithGPU_COLUMN3PfS_jj)
        /*0044*/ 	.word	0x00000000


	//----- nvinfo : EIATTR_REGCOUNT
	.align		4
.L_11:
        /*0048*/ 	.byte	0x04, 0x2f
        /*004a*/ 	.short	(.L_13 - .L_12)
	.align		4
.L_12:
        /*004c*/ 	.word	index@(_Z11SATwithGPU2PfS_S_S_S_)
        /*0050*/ 	.word	0x00000020


	//----- nvinfo : EIATTR_FRAME_SIZE
	.align		4
.L_13:
        /*0054*/ 	.byte	0x04, 0x11
        /*0056*/ 	.short	(.L_15 - .L_14)
	.align		4
.L_14:
        /*0058*/ 	.word	index@(_Z11SATwithGPU2PfS_S_S_S_)
        /*005c*/ 	.word	0x00000000


	//----- nvinfo : EIATTR_MIN_STACK_SIZE
	.align		4
.L_15:
        /*0060*/ 	.byte	0x04, 0x12
        /*0062*/ 	.short	(.L_17 - .L_16)
	.align		4
.L_16:
        /*0064*/ 	.word	index@(_Z11SATwithGPU2PfS_S_S_S_)
        /*0068*/ 	.word	0x00000000


	//----- nvinfo : EIATTR_MIN_STACK_SIZE
	.align		4
.L_17:
        /*006c*/ 	.byte	0x04, 0x12
        /*006e*/ 	.short	(.L_19 - .L_18)
	.align		4
.L_18:
        /*0070*/ 	.word	index@(_Z18SATwithGPU_COLUMN3PfS_jj)
        /*0074*/ 	.word	0x00000000


	//----- nvinfo : EIATTR_MIN_STACK_SIZE
	.align		4
.L_19:
        /*0078*/ 	.byte	0x04, 0x12
        /*007a*/ 	.short	(.L_21 - .L_20)
	.align		4
.L_20:
        /*007c*/ 	.word	index@(_Z15SATwithGPU_ROW3PfS_jj)
        /*0080*/ 	.word	0x00000000


	//----- nvinfo : EIATTR_MIN_STACK_SIZE
	.align		4
.L_21:
        /*0084*/ 	.byte	0x04, 0x12
        /*0086*/ 	.short	(.L_23 - .L_22)
	.align		4
.L_22:
        /*0088*/ 	.word	index@(_Z11SATwithGPU1PfS_S_S_)
        /*008c*/ 	.word	0x00000000
.L_23:


//--------------------- .nv.compat                --------------------------
	.section	.nv.compat,"",@"SHT_CUDA_COMPAT_INFO"
	.align	4
        /*0000*/ 	.byte	0x02, 0x09, 0x00, 0x00, 0x02, 0x02, 0x01, 0x00, 0x02, 0x05, 0x05, 0x00, 0x03, 0x07, 0x01, 0x01
        /*0010*/ 	.byte	0x02, 0x03, 0x00, 0x00, 0x02, 0x06, 0x01, 0x00, 0x04, 0x0b, 0x08, 0x00, 0x09, 0x00, 0x00, 0x00
        /*0020*/ 	.byte	0x00, 0x00, 0x00, 0x00


//--------------------- .nv.info._Z11SATwithGPU2PfS_S_S_S_ --------------------------
	.section	.nv.info._Z11SATwithGPU2PfS_S_S_S_,"",@"SHT_CUDA_INFO"
	.sectionflags	@""
	.align	4


	//----- nvinfo : EIATTR_CUDA_API_VERSION
	.align		4
        /*0000*/ 	.byte	0x04, 0x37
        /*0002*/ 	.short	(.L_25 - .L_24)
.L_24:
        /*0004*/ 	.word	0x00000082


	//----- nvinfo : EIATTR_KPARAM_INFO
	.align		4
.L_25:
        /*0008*/ 	.byte	0x04, 0x17
        /*000a*/ 	.short	(.L_27 - .L_26)
.L_26:
        /*000c*/ 	.word	0x00000000
        /*0010*/ 	.short	0x0004
        /*0012*/ 	.short	0x0020
        /*0014*/ 	.byte	0x00, 0xf5, 0x21, 0x00


	//----- nvinfo : EIATTR_KPARAM_INFO
	.align		4
.L_27:
        /*0018*/ 	.byte	0x04, 0x17
        /*001a*/ 	.short	(.L_29 - .L_28)
.L_28:
        /*001c*/ 	.word	0x00000000
        /*0020*/ 	.short	0x0003
        /*0022*/ 	.short	0x0018
        /*0024*/ 	.byte	0x00, 0xf5, 0x21, 0x00


	//----- nvinfo : EIATTR_KPARAM_INFO
	.align		4
.L_29:
        /*0028*/ 	.byte	0x04, 0x17
        /*002a*/ 	.short	(.L_31 - .L_30)
.L_30:
        /*002c*/ 	.word	0x00000000
        /*0030*/ 	.short	0x0002
        /*0032*/ 	.short	0x0010
        /*0034*/ 	.byte	0x00, 0xf5, 0x21, 0x00


	//----- nvinfo : EIATTR_KPARAM_INFO
	.align		4
.L_31:
        /*0038*/ 	.byte	0x04, 0x17
        /*003a*/ 	.short	(.L_33 - .L_32)
.L_32:
        /*003c*/ 	.word	0x00000000
        /*0040*/ 	.short	0x0001
        /*0042*/ 	.short	0x0008
        /*0044*/ 	.byte	0x00, 0xf5, 0x21, 0x00


	//----- nvinfo : EIATTR_KPARAM_INFO
	.align		4
.L_33:
        /*0048*/ 	.byte	0x04, 0x17
        /*004a*/ 	.short	(.L_35 - .L_34)
.L_34:
        /*004c*/ 	.word	0x00000000
        /*0050*/ 	.short	0x0000
        /*0052*/ 	.short	0x0000
        /*0054*/ 	.byte	0x00, 0xf5, 0x21, 0x00


	//----- nvinfo : EIATTR_SPARSE_MMA_MASK
	.align		4
.L_35:
        /*0058*/ 	.byte	0x03, 0x50
        /*005a*/ 	.short	0x0000


	//----- nvinfo : EIATTR_MAXREG_COUNT
	.align		4
        /*005c*/ 	.byte	0x03, 0x1b
        /*005e*/ 	.short	0x00ff


	//----- nvinfo : EIATTR_NUM_BARRIERS
	.align		4
        /*0060*/ 	.byte	0x02, 0x4c
        /*0062*/ 	.byte	0x01
	.zero		1


	//----- nvinfo : EIATTR_MERCURY_ISA_VERSION
	.align		4
        /*0064*/ 	.byte	0x03, 0x5f
        /*0066*/ 	.short	0x0101


	//----- nvinfo : EIATTR_VRC_CTA_INIT_COUNT
	.align		4
        /*0068*/ 	.byte	0x02, 0x4a
	.zero		1
	.zero		1


	//----- nvinfo : EIATTR_EXIT_INSTR_OFFSETS
	.align		4
        /*006c*/ 	.byte	0x04, 0x1c
        /*006e*/ 	.short	(.L_37 - .L_36)


	//   ....[0]....
.L_36:
        /*0070*/ 	.word	0x00001190


	//----- nvinfo : EIATTR_CRS_STACK_SIZE
	.align		4
.L_37:
        /*0074*/ 	.byte	0x04, 0x1e
        /*0076*/ 	.short	(.L_39 - .L_38)
.L_38:
        /*0078*/ 	.word	0x00000000


	//----- nvinfo : EIATTR_CBANK_PARAM_SIZE
	.align		4
.L_39:
        /*007c*/ 	.byte	0x03, 0x19
        /*007e*/ 	.short	0x0028


	//----- nvinfo : EIATTR_PARAM_CBANK
	.align		4
        /*0080*/ 	.byte	0x04, 0x0a
        /*0082*/ 	.short	(.L_41 - .L_40)
	.align		4
.L_40:
        /*0084*/ 	.word	index@(.nv.constant0._Z11SATwithGPU2PfS_S_S_S_)
        /*0088*/ 	.short	0x0380
        /*008a*/ 	.short	0x0028


	//----- nvinfo : EIATTR_SW_WAR
	.align		4
.L_41:
        /*008c*/ 	.byte	0x04, 0x36
        /*008e*/ 	.short	(.L_43 - .L_42)
.L_42:
        /*0090*/ 	.word	0x00000008
.L_43:


//--------------------- .nv.info._Z18SATwithGPU_COLUMN3PfS_jj --------------------------
	.section	.nv.info._Z18SATwithGPU_COLUMN3PfS_jj,"",@"SHT_CUDA_INFO"
	.sectionflags	@""
	.align	4


	//----- nvinfo : EIATTR_CUDA_API_VERSION
	.align		4
        /*0000*/ 	.byte	0x04, 0x37
        /*0002*/ 	.short	(.L_45 - .L_44)
.L_44:
        /*0004*/ 	.word	0x00000082


	//----- nvinfo : EIATTR_KPARAM_INFO
	.align		4
.L_45:
        /*0008*/ 	.byte	0x04, 0x17
        /*000a*/ 	.short	(.L_47 - .L_46)
.L_46:
        /*000c*/ 	.word	0x00000000
        /*0010*/ 	.short	0x0003
        /*0012*/ 	.short	0x0014
        /*0014*/ 	.byte	0x00, 0xf0, 0x11, 0x00


	//----- nvinfo : EIATTR_KPARAM_INFO
	.align		4
.L_47:
        /*0018*/ 	.byte	0x04, 0x17
        /*001a*/ 	.short	(.L_49 - .L_48)
.L_48:
        /*001c*/ 	.word	0x00000000
        /*0020*/ 	.short	0x0002
        /*0022*/ 	.short	0x0010
        /*0024*/ 	.byte	0x00, 0xf0, 0x11, 0x00


	//----- nvinfo : EIATTR_KPARAM_INFO
	.align		4
.L_49:
        /*0028*/ 	.byte	0x04, 0x17
        /*002a*/ 	.short	(.L_51 - .L_50)
.L_50:
        /*002c*/ 	.word	0x00000000
        /*0030*/ 	.short	0x0001
        /*0032*/ 	.short	0x0008
        /*0034*/ 	.byte	0x00, 0xf5, 0x21, 0x00


	//----- nvinfo : EIATTR_KPARAM_INFO
	.align		4
.L_51:
        /*0038*/ 	.byte	0x04, 0x17
        /*003a*/ 	.short	(.L_53 - .L_52)
.L_52:
        /*003c*/ 	.word	0x00000000
        /*0040*/ 	.short	0x0000
        /*0042*/ 	.short	0x0000
        /*0044*/ 	.byte	0x00, 0xf5, 0x21, 0x00


	//----- nvinfo : EIATTR_SPARSE_MMA_MASK
	.align		4
.L_53:
        /*0048*/ 	.byte	0x03, 0x50
        /*004a*/ 	.short	0x0000


	//----- nvinfo : EIATTR_MAXREG_COUNT
	.align		4
        /*004c*/ 	.byte	0x03, 0x1b
        /*004e*/ 	.short	0x00ff


	//----- nvinfo : EIATTR_NUM_BARRIERS
	.align		4
        /*0050*/ 	.byte	0x02, 0x4c
        /*0052*/ 	.byte	0x01
	.zero		1


	//----- nvinfo : EIATTR_MERCURY_ISA_VERSION
	.align		4
        /*0054*/ 	.byte	0x03, 0x5f
        /*0056*/ 	.short	0x0101


	//----- nvinfo : EIATTR_VRC_CTA_INIT_COUNT
	.align		4
        /*0058*/ 	.byte	0x02, 0x4a
	.zero		1
	.zero		1


	//----- nvinfo : EIATTR_EXIT_INSTR_OFFSETS
	.align		4
        /*005c*/ 	.byte	0x04, 0x1c
        /*005e*/ 	.short	(.L_55 - .L_54)


	//   ....[0]....
.L_54:
        /*0060*/ 	.word	0x00000570


	//----- nvinfo : EIATTR_CRS_STACK_SIZE
	.align		4
.L_55:
        /*0064*/ 	.byte	0x04, 0x1e
        /*0066*/ 	.short	(.L_57 - .L_56)
.L_56:
        /*0068*/ 	.word	0x00000000


	//----- nvinfo : EIATTR_CBANK_PARAM_SIZE
	.align		4
.L_57:
        /*006c*/ 	.byte	0x03, 0x19
        /*006e*/ 	.short	0x0018


	//----- nvinfo : EIATTR_PARAM_CBANK
	.align		4
        /*0070*/ 	.byte	0x04, 0x0a
        /*0072*/ 	.short	(.L_59 - .L_58)
	.align		4
.L_58:
        /*0074*/ 	.word	index@(.nv.constant0._Z18SATwithGPU_COLUMN3PfS_jj)
        /*0078*/ 	.short	0x0380
        /*007a*/ 	.short	0x0018


	//----- nvinfo : EIATTR_SW_WAR
	.align		4
.L_59:
        /*007c*/ 	.byte	0x04, 0x36
        /*007e*/ 	.short	(.L_61 - .L_60)
.L_60:
        /*0080*/ 	.word	0x00000008
.L_61:


//--------------------- .nv.info._Z15SATwithGPU_ROW3PfS_jj --------------------------
	.section	.nv.info._Z15SATwithGPU_ROW3PfS_jj,"",@"SHT_CUDA_INFO"
	.sectionflags	@""
	.align	4


	//----- nvinfo : EIATTR_CUDA_API_VERSION
	.align		4
        /*0000*/ 	.byte	0x04, 0x37
        /*0002*/ 	.short	(.L_63 - .L_62)
.L_62:
        /*0004*/ 	.word	0x00000082


	//----- nvinfo : EIATTR_KPARAM_INFO
	.align		4
.L_63:
        /*0008*/ 	.byte	0x04, 0x17
        /*000a*/ 	.short	(.L_65 - .L_64)
.L_64:
        /*000c*/ 	.word	0x00000000
        /*0010*/ 	.short	0x0003
        /*0012*/ 	.short	0x0014
        /*0014*/ 	.byte	0x00, 0xf0, 0x11, 0x00


	//----- nvinfo : EIATTR_KPARAM_INFO
	.align		4
.L_65:
        /*0018*/ 	.byte	0x04, 0x17
        /*001a*/ 	.short	(.L_67 - .L_66)
.L_66:
        /*001c*/ 	.word	0x00000000
        /*0020*/ 	.short	0x0002
        /*0022*/ 	.short	0x0010
        /*0024*/ 	.byte	0x00, 0xf0, 0x11, 0x00


	//----- nvinfo : EIATTR_KPARAM_INFO
	.align		4
.L_67:
        /*0028*/ 	.byte	0x04, 0x17
        /*002a*/ 	.short	(.L_69 - .L_68)
.L_68:
        /*002c*/ 	.word	0x00000000
        /*0030*/ 	.short	0x0001
        /*0032*/ 	.short	0x0008
        /*0034*/ 	.byte	0x00, 0xf5, 0x21, 0x00


	//----- nvinfo : EIATTR_KPARAM_INFO
	.align		4
.L_69:
        /*0038*/ 	.byte	0x04, 0x17
        /*003a*/ 	.short	(.L_71 - .L_70)
.L_70:
        /*003c*/ 	.word	0x00000000
        /*0040*/ 	.short	0x0000
        /*0042*/ 	.short	0x0000
        /*0044*/ 	.byte	0x00, 0xf5, 0x21, 0x00


	//----- nvinfo : EIATTR_SPARSE_MMA_MASK
	.align		4
.L_71:
        /*0048*/ 	.byte	0x03, 0x50
        /*004a*/ 	.short	0x0000


	//----- nvinfo : EIATTR_MAXREG_COUNT
	.align		4
        /*004c*/ 	.byte	0x03, 0x1b
        /*004e*/ 	.short	0x00ff


	//----- nvinfo : EIATTR_NUM_BARRIERS
	.align		4
        /*0050*/ 	.byte	0x02, 0x4c
        /*0052*/ 	.byte	0x01
	.zero		1


	//----- nvinfo : EIATTR_MERCURY_ISA_VERSION
	.align		4
        /*0054*/ 	.byte	0x03, 0x5f
        /*0056*/ 	.short	0x0101


	//----- nvinfo : EIATTR_VRC_CTA_INIT_COUNT
	.align		4
        /*0058*/ 	.byte	0x02, 0x4a
	.zero		1
	.zero		1


	//----- nvinfo : EIATTR_EXIT_INSTR_OFFSETS
	.align		4
        /*005c*/ 	.byte	0x04, 0x1c
        /*005e*/ 	.short	(.L_73 - .L_72)


	//   ....[0]....
.L_72:
        /*0060*/ 	.word	0x00000590


	//----- nvinfo : EIATTR_CRS_STACK_SIZE
	.align		4
.L_73:
        /*0064*/ 	.byte	0x04, 0x1e
        /*0066*/ 	.short	(.L_75 - .L_74)
.L_74:
        /*0068*/ 	.word	0x00000000


	//----- nvinfo : EIATTR_CBANK_PARAM_SIZE
	.align		4
.L_75:
        /*006c*/ 	.byte	0x03, 0x19
        /*006e*/ 	.short	0x0018


	//----- nvinfo : EIATTR_PARAM_CBANK
	.align		4
        /*0070*/ 	.byte	0x04, 0x0a
        /*0072*/ 	.short	(.L_77 - .L_76)
	.align		4
.L_76:
        /*0074*/ 	.word	index@(.nv.constant0._Z15SATwithGPU_ROW3PfS_jj)
        /*0078*/ 	.short	0x0380
        /*007a*/ 	.short	0x0018


	//----- nvinfo : EIATTR_SW_WAR
	.align		4
.L_77:
        /*007c*/ 	.byte	0x04, 0x36
        /*007e*/ 	.short	(.L_79 - .L_78)
.L_78:
        /*0080*/ 	.word	0x00000008
.L_79:


//--------------------- .nv.info._Z11SATwithGPU1PfS_S_S_ --------------------------
	.section	.nv.info._Z11SATwithGPU1PfS_S_S_,"",@"SHT_CUDA_INFO"
	.sectionflags	@""
	.align	4


	//----- nvinfo : EIATTR_CUDA_API_VERSION
	.align		4
        /*0000*/ 	.byte	0x04, 0x37
        /*0002*/ 	.short	(.L_81 - .L_80)
.L_80:
        /*0004*/ 	.word	0x00000082


	//----- nvinfo : EIATTR_KPARAM_INFO
	.align		4
.L_81:
        /*0008*/ 	.byte	0x04, 0x17
        /*000a*/ 	.short	(.L_83 - .L_82)
.L_82:
        /*000c*/ 	.word	0x00000000
        /*0010*/ 	.short	0x0003
        /*0012*/ 	.short	0x0018
        /*0014*/ 	.byte	0x00, 0xf5, 0x21, 0x00


	//----- nvinfo : EIATTR_KPARAM_INFO
	.align		4
.L_83:
        /*0018*/ 	.byte	0x04, 0x17
        /*001a*/ 	.short	(.L_85 - .L_84)
.L_84:
        /*001c*/ 	.word	0x00000000
        /*0020*/ 	.short	0x0002
        /*0022*/ 	.short	0x0010
        /*0024*/ 	.byte	0x00, 0xf5, 0x21, 0x00


	//----- nvinfo : EIATTR_KPARAM_INFO
	.align		4
.L_85:
        /*0028*/ 	.byte	0x04, 0x17
        /*002a*/ 	.short	(.L_87 - .L_86)
.L_86:
        /*002c*/ 	.word	0x00000000
        /*0030*/ 	.short	0x0001
        /*0032*/ 	.short	0x0008
        /*0034*/ 	.byte	0x00, 0xf5, 0x21, 0x00


	//----- nvinfo : EIATTR_KPARAM_INFO
	.align		4
.L_87:
        /*0038*/ 	.byte	0x04, 0x17
        /*003a*/ 	.short	(.L_89 - .L_88)
.L_88:
        /*003c*/ 	.word	0x00000000
        /*0040*/ 	.short	0x0000
        /*0042*/ 	.short	0x0000
        /*0044*/ 	.byte	0x00, 0xf5, 0x21, 0x00


	//----- nvinfo : EIATTR_SPARSE_MMA_MASK
	.align		4
.L_89:
        /*0048*/ 	.byte	0x03, 0x50
        /*004a*/ 	.short	0x0000


	//----- nvinfo : EIATTR_MAXREG_COUNT
	.align		4
        /*004c*/ 	.byte	0x03, 0x1b
        /*004e*/ 	.short	0x00ff


	//----- nvinfo : EIATTR_NUM_BARRIERS
	.align		4
        /*0050*/ 	.byte	0x02, 0x4c
        /*0052*/ 	.byte	0x01
	.zero		1


	//----- nvinfo : EIATTR_MERCURY_ISA_VERSION
	.align		4
        /*0054*/ 	.byte	0x03, 0x5f
        /*0056*/ 	.short	0x0101


	//----- nvinfo : EIATTR_VRC_CTA_INIT_COUNT
	.align		4
        /*0058*/ 	.byte	0x02, 0x4a
	.zero		1
	.zero		1


	//----- nvinfo : EIATTR_EXIT_INSTR_OFFSETS
	.align		4
        /*005c*/ 	.byte	0x04, 0x1c
        /*005e*/ 	.short	(.L_91 - .L_90)


	//   ....[0]....
.L_90:
        /*0060*/ 	.word	0x000009d0


	//   ....[1]....
        /*0064*/ 	.word	0x00000ca0


	//----- nvinfo : EIATTR_CRS_STACK_SIZE
	.align		4
.L_91:
        /*0068*/ 	.byte	0x04, 0x1e
        /*006a*/ 	.short	(.L_93 - .L_92)
.L_92:
        /*006c*/ 	.word	0x00000000


	//----- nvinfo : EIATTR_CBANK_PARAM_SIZE
	.align		4
.L_93:
        /*0070*/ 	.byte	0x03, 0x19
        /*0072*/ 	.short	0x0020


	//----- nvinfo : EIATTR_PARAM_CBANK
	.align		4
        /*0074*/ 	.byte	0x04, 0x0a
        /*0076*/ 	.short	(.L_95 - .L_94)
	.align		4
.L_94:
        /*0078*/ 	.word	index@(.nv.constant0._Z11SATwithGPU1PfS_S_S_)
        /*007c*/ 	.short	0x0380
        /*007e*/ 	.short	0x0020


	//----- nvinfo : EIATTR_SW_WAR
	.align		4
.L_95:
        /*0080*/ 	.byte	0x04, 0x36
        /*0082*/ 	.short	(.L_97 - .L_96)
.L_96:
        /*0084*/ 	.word	0x00000008
.L_97:


//--------------------- .nv.callgraph             --------------------------
	.section	.nv.callgraph,"",@"SHT_CUDA_CALLGRAPH"
	.align	4
	.sectionentsize	8
	.align		4
        /*0000*/ 	.word	0x00000000
	.align		4
        /*0004*/ 	.word	0xffffffff
	.align		4
        /*0008*/ 	.word	0x00000000
	.align		4
        /*000c*/ 	.word	0xfffffffe
	.align		4
        /*0010*/ 	.word	0x00000000
	.align		4
        /*0014*/ 	.word	0xfffffffd
	.align		4
        /*0018*/ 	.word	0x00000000
	.align		4
        /*001c*/ 	.word	0xfffffffc


//--------------------- .text._Z11SATwithGPU2PfS_S_S_S_ --------------------------
	.section	.text._Z11SATwithGPU2PfS_S_S_S_,"ax",@progbits
	.align	128
        .global         _Z11SATwithGPU2PfS_S_S_S_
        .type           _Z11SATwithGPU2PfS_S_S_S_,@function
        .size           _Z11SATwithGPU2PfS_S_S_S_,(.L_x_31 - _Z11SATwithGPU2PfS_S_S_S_)
        .other          _Z11SATwithGPU2PfS_S_S_S_,@"STO_CUDA_ENTRY STV_DEFAULT"
_Z11SATwithGPU2PfS_S_S_S_:
.text._Z11SATwithGPU2PfS_S_S_S_:
[----:B------:R-:W-:Y:S01]  /*0000*/  LDC R1, c[0x0][0x37c] ;  /* 0x0000df00ff017b82 */ /* 0x000fe20000000800 */
[----:B------:R-:W0:Y:S07]  /*0010*/  S2R R0, SR_TID.X ;  /* 0x0000000000007919 */ /* 0x000e2e0000002100 */
[----:B------:R-:W1:Y:S01]  /*0020*/  LDC.64 R8, c[0x0][0x380] ;  /* 0x0000e000ff087b82 */ /* 0x000e620000000a00 */
[----:B------:R-:W2:Y:S01]  /*0030*/  LDCU.64 UR8, c[0x0][0x358] ;  /* 0x00006b00ff0877ac */ /* 0x000ea20008000a00 */
[----:B------:R-:W3:Y:S01]  /*0040*/  S2R R4, SR_CTAID.Y ;  /* 0x0000000000047919 */ /* 0x000ee20000002600 */
[----:B------:R-:W0:Y:S01]  /*0050*/  S2R R7, SR_CTAID.X ;  /* 0x0000000000077919 */ /* 0x000e220000002500 */
[----:B------:R-:W3:Y:S01]  /*0060*/  S2R R3, SR_TID.Y ;  /* 0x0000000000037919 */ /* 0x000ee20000002200 */
[----:B0-----:R-:W-:-:S02]  /*0070*/  LEA R2, R7, R0, 0x5 ;  /* 0x0000000007027211 */ /* 0x001fc400078e28ff */
[----:B------:R-:W-:Y:S02]  /*0080*/  ISETP.NE.AND P1, PT, R7, RZ, PT ;  /* 0x000000ff0700720c */ /* 0x000fe40003f25270 */
[----:B---3--:R-:W-:Y:S02]  /*0090*/  LEA R5, R4, R3, 0x5 ;  /* 0x0000000304057211 */ /* 0x008fe400078e28ff */
[----:B------:R-:W-:Y:S02]  /*00a0*/  ISETP.EQ.OR P0, PT, R3, RZ, !P1 ;  /* 0x000000ff0300720c */ /* 0x000fe40004f02670 */
[----:B------:R-:W-:Y:S02]  /*00b0*/  LEA R2, R5, R2, 0xa ;  /* 0x0000000205027211 */ /* 0x000fe400078e50ff */
[----:B------:R-:W-:-:S03]  /*00c0*/  ISETP.NE.OR P0, PT, R0, RZ, P0 ;  /* 0x000000ff0000720c */ /* 0x000fc60000705670 */
[----:B-1----:R-:W-:-:S05]  /*00d0*/  IMAD.WIDE R8, R2, 0x4, R8 ;  /* 0x0000000402087825 */ /* 0x002fca00078e0208 */
[----:B--2---:R0:W2:Y:S01]  /*00e0*/  LDG.E R14, desc[UR8][R8.64] ;  /* 0x00000008080e7981 */ /* 0x0040a2000c1e1900 */
[----:B------:R-:W-:Y:S02]  /*00f0*/  LEA R6, R7, R4, 0x5 ;  /* 0x0000000407067211 */ /* 0x000fe400078e28ff */
[----:B------:R-:W-:Y:S02]  /*0100*/  ISETP.NE.AND P2, PT, R0, RZ, PT ;  /* 0x000000ff0000720c */ /* 0x000fe40003f45270 */
[----:B------:R-:W1:Y:S01]  /*0110*/  @!P0 LDC.64 R10, c[0x0][0x390] ;  /* 0x0000e400ff0a8b82 */ /* 0x000e620000000a00 */
[----:B------:R-:W-:Y:S02]  /*0120*/  @!P0 LEA R5, R6, R3, 0x5 ;  /* 0x0000000306058211 */ /* 0x000fe400078e28ff */
[----:B------:R-:W-:Y:S02]  /*0130*/  ISETP.EQ.OR P2, PT, R4, RZ, !P2 ;  /* 0x000000ff0400720c */ /* 0x000fe40005742670 */
[----:B------:R-:W-:-:S02]  /*0140*/  @!P0 IADD3 R5, PT, PT, R5, -0x400, RZ ;  /* 0xfffffc0005058810 */ /* 0x000fc40007ffe0ff */
[----:B------:R-:W-:Y:S02]  /*0150*/  ISETP.NE.OR P2, PT, R3, RZ, P2 ;  /* 0x000000ff0300720c */ /* 0x000fe40001745670 */
[----:B------:R-:W-:-:S11]  /*0160*/  LEA R7, R4, R7, 0x5 ;  /* 0x0000000704077211 */ /* 0x000fd600078e28ff */
[----:B------:R-:W0:Y:S01]  /*0170*/  @!P2 LDC.64 R12, c[0x0][0x398] ;  /* 0x0000e600ff0cab82 */ /* 0x000e220000000a00 */
[----:B-1----:R-:W-:-:S06]  /*0180*/  @!P0 IMAD.WIDE.U32 R10, R5, 0x4, R10 ;  /* 0x00000004050a8825 */ /* 0x002fcc00078e000a */
[----:B------:R1:W3:Y:S01]  /*0190*/  @!P0 LDG.E R10, desc[UR8][R10.64] ;  /* 0x000000080a0a8981 */ /* 0x0002e2000c1e1900 */
[----:B------:R-:W-:-:S04]  /*01a0*/  @!P2 LEA R5, R7, R0, 0x5 ;  /* 0x000000000705a211 */ /* 0x000fc800078e28ff */
[----:B------:R-:W-:-:S05]  /*01b0*/  @!P2 IADD3 R5, PT, PT, R5, -0x400, RZ ;  /* 0xfffffc000505a810 */ /* 0x000fca0007ffe0ff */
[----:B0-----:R-:W-:-:S06]  /*01c0*/  @!P2 IMAD.WIDE.U32 R8, R5, 0x4, R12 ;  /* 0x000000040508a825 */ /* 0x001fcc00078e000c */
[----:B------:R0:W4:Y:S01]  /*01d0*/  @!P2 LDG.E R8, desc[UR8][R8.64] ;  /* 0x000000080808a981 */ /* 0x000122000c1e1900 */
[----:B------:R-:W5:Y:S01]  /*01e0*/  S2UR UR5, SR_CgaCtaId ;  /* 0x00000000000579c3 */ /* 0x000f620000008800 */
[----:B------:R-:W-:Y:S01]  /*01f0*/  UMOV UR4, 0x400 ;  /* 0x0000040000047882 */ /* 0x000fe20000000000 */
[----:B------:R-:W-:Y:S01]  /*0200*/  BSSY.RECONVERGENT B0, `(.L_x_0) ;  /* 0x0000024000007945 */ /* 0x000fe20003800200 */
[----:B-----5:R-:W-:-:S06]  /*0210*/  ULEA UR6, UR5, UR4, 0x18 ;  /* 0x0000000405067291 */ /* 0x020fcc000f8ec0ff */
[----:B-1----:R-:W-:-:S04]  /*0220*/  LEA R11, R3, UR6, 0x7 ;  /* 0x00000006030b7c11 */ /* 0x002fc8000f8e38ff */
[----:B------:R-:W-:-:S05]  /*0230*/  LEA R13, R0, R11, 0x2 ;  /* 0x0000000b000d7211 */ /* 0x000fca00078e10ff */
[----:B--2---:R-:W-:Y:S04]  /*0240*/  STS [R13], R14 ;  /* 0x0000000e0d007388 */ /* 0x004fe80000000800 */
[----:B------:R-:W3:Y:S02]  /*0250*/  @!P0 LDS R5, [R11] ;  /* 0x000000000b058984 */ /* 0x000ee40000000800 */
[----:B---3--:R-:W-:Y:S01]  /*0260*/  @!P0 FADD R10, R10, R5 ;  /* 0x000000050a0a8221 */ /* 0x008fe20000000000 */
[----:B------:R-:W-:-:S04]  /*0270*/  LEA R5, R0, UR6, 0x2 ;  /* 0x0000000600057c11 */ /* 0x000fc8000f8e10ff */
[----:B------:R-:W-:Y:S01]  /*0280*/  @!P0 STS [R11], R10 ;  /* 0x0000000a0b008388 */ /* 0x000fe20000000800 */
[----:B------:R-:W-:-:S03]  /*0290*/  LOP3.LUT P0, RZ, R0, R3, RZ, 0xfc, !PT ;  /* 0x0000000300ff7212 */ /* 0x000fc6000780fcff */
[----:B0-----:R-:W4:Y:S02]  /*02a0*/  @!P2 LDS R9, [R5] ;  /* 0x000000000509a984 */ /* 0x001f240000000800 */
[----:B----4-:R-:W-:-:S05]  /*02b0*/  @!P2 FADD R8, R8, R9 ;  /* 0x000000090808a221 */ /* 0x010fca0000000000 */
[----:B------:R0:W-:Y:S03]  /*02c0*/  @!P2 STS [R5], R8 ;  /* 0x000000080500a388 */ /* 0x0001e60000000800 */
[----:B------:R-:W-:Y:S05]  /*02d0*/  @P0 BRA `(.L_x_1) ;  /* 0x0000000000580947 */ /* 0x000fea0003800000 */
[----:B------:R-:W-:Y:S01]  /*02e0*/  ISETP.NE.AND P0, PT, R4, RZ, PT ;  /* 0x000000ff0400720c */ /* 0x000fe20003f05270 */
[----:B------:R-:W-:-:S12]  /*02f0*/  @!P1 BRA `(.L_x_2) ;  /* 0x00000000001c9947 */ /* 0x000fd80003800000 */
[----:B0-----:R-:W0:Y:S01]  /*0300*/  LDC.64 R8, c[0x0][0x390] ;  /* 0x0000e400ff087b82 */ /* 0x001e220000000a00 */
[----:B------:R-:W-:-:S05]  /*0310*/  LEA R11, R6, 0xfffffc00, 0x5 ;  /* 0xfffffc00060b7811 */ /* 0x000fca00078e28ff */
[----:B0-----:R-:W-:Y:S02]  /*0320*/  IMAD.WIDE R8, R11, 0x4, R8 ;  /* 0x000000040b087825 */ /* 0x001fe400078e0208 */
[----:B------:R-:W0:Y:S04]  /*0330*/  LDS R11, [UR6] ;  /* 0x00000006ff0b7984 */ /* 0x000e280008000800 */
[----:B------:R-:W0:Y:S02]  /*0340*/  LDG.E R8, desc[UR8][R8.64] ;  /* 0x0000000808087981 */ /* 0x000e24000c1e1900 */
[----:B0-----:R-:W-:-:S05]  /*0350*/  FADD R11, R8, R11 ;  /* 0x0000000b080b7221 */ /* 0x001fca0000000000 */
[----:B------:R1:W-:Y:S02]  /*0360*/  STS [UR6], R11 ;  /* 0x0000000bff007988 */ /* 0x0003e40008000806 */
.L_x_2:
[----:B------:R-:W-:Y:S05]  /*0370*/  @!P0 BRA `(.L_x_1) ;  /* 0x0000000000308947 */ /* 0x000fea0003800000 */
[----:B0-----:R-:W0:Y:S01]  /*0380*/  LDC.64 R8, c[0x0][0x398] ;  /* 0x0000e600ff087b82 */ /* 0x001e220000000a00 */
[----:B------:R-:W-:-:S07]  /*0390*/  LEA R13, R7, 0xfffffc00, 0x5 ;  /* 0xfffffc00070d7811 */ /* 0x000fce00078e28ff */
[----:B-1----:R-:W1:Y:S01]  /*03a0*/  @P1 LDC.64 R10, c[0x0][0x3a0] ;  /* 0x0000e800ff0a1b82 */ /* 0x002e620000000a00 */
[----:B0-----:R-:W-:-:S06]  /*03b0*/  IMAD.WIDE R8, R13, 0x4, R8 ;  /* 0x000000040d087825 */ /* 0x001fcc00078e0208 */
[----:B------:R-:W2:Y:S01]  /*03c0*/  LDG.E R8, desc[UR8][R8.64] ;  /* 0x0000000808087981 */ /* 0x000ea2000c1e1900 */
[----:B-1----:R-:W-:-:S03]  /*03d0*/  @P1 IMAD.WIDE R6, R7, 0x4, R10 ;  /* 0x0000000407061825 */ /* 0x002fc600078e020a */
[----:B------:R-:W2:Y:S04]  /*03e0*/  LDS R11, [UR6] ;  /* 0x00000006ff0b7984 */ /* 0x000ea80008000800 */
[----:B------:R-:W3:Y:S01]  /*03f0*/  @P1 LDG.E R7, desc[UR8][R6.64+-0x84] ;  /* 0xffff7c0806071981 */ /* 0x000ee2000c1e1900 */
[----:B--2---:R-:W-:-:S04]  /*0400*/  FADD R4, R8, R11 ;  /* 0x0000000b08047221 */ /* 0x004fc80000000000 */
[----:B---3--:R-:W-:Y:S01]  /*0410*/  @P1 FADD R10, R4, R7 ;  /* 0x00000007040a1221 */ /* 0x008fe20000000000 */
[----:B------:R2:W-:Y:S04]  /*0420*/  STS [UR6], R4 ;  /* 0x00000004ff007988 */ /* 0x0005e80008000806 */
[----:B------:R2:W-:Y:S02]  /*0430*/  @P1 STS [UR6], R10 ;  /* 0x0000000aff001988 */ /* 0x0005e40008000806 */
.L_x_1:
[----:B------:R-:W-:Y:S05]  /*0440*/  BSYNC.RECONVERGENT B0 ;  /* 0x0000000000007941 */ /* 0x000fea0003800200 */
.L_x_0:
[----:B------:R-:W-:Y:S01]  /*0450*/  BAR.SYNC.DEFER_BLOCKING 0x0 ;  /* 0x0000000000007b1d */ /* 0x000fe20000010000 */
[----:B------:R-:W-:Y:S01]  /*0460*/  ISETP.NE.AND P0, PT, R3, RZ, PT ;  /* 0x000000ff0300720c */ /* 0x000fe20003f05270 */
[----:B--2---:R-:W-:-:S04]  /*0470*/  IMAD R4, R0, 0x7c, R5 ;  /* 0x0000007c00047824 */ /* 0x004fc800078e0205 */
[----:B------:R-:W-:Y:S01]  /*0480*/  BSSY.RECONVERGENT B0, `(.L_x_3) ;  /* 0x0000061000007945 */ /* 0x000fe20003800200 */
[----:B------:R-:W-:-:S07]  /*0490*/  LEA R4, R3, R4, 0x2 ;  /* 0x0000000403047211 */ /* 0x000fce00078e10ff */
[----:B------:R-:W-:Y:S05]  /*04a0*/  @P0 BRA `(.L_x_4) ;  /* 0x0000000400780947 */ /* 0x000fea0003800000 */
[----:B------:R-:W-:Y:S04]  /*04b0*/  LDS R22, [R5] ;  /* 0x0000000005167984 */ /* 0x000fe80000000800 */
[----:B-1----:R-:W1:Y:S04]  /*04c0*/  LDS R11, [R5+0x80] ;  /* 0x00008000050b7984 */ /* 0x002e680000000800 */
[----:B------:R-:W2:Y:S04]  /*04d0*/  LDS R25, [R5+0x100] ;  /* 0x0001000005197984 */ /* 0x000ea80000000800 */
[----:B0-----:R-:W0:Y:S04]  /*04e0*/  LDS R8, [R5+0x180] ;  /* 0x0001800005087984 */ /* 0x001e280000000800 */
[----:B------:R-:W3:Y:S04]  /*04f0*/  LDS R10, [R5+0x200] ;  /* 0x00020000050a7984 */ /* 0x000ee80000000800 */
[----:B------:R-:W4:Y:S04]  /*0500*/  LDS R28, [R5+0x280] ;  /* 0x00028000051c7984 */ /* 0x000f280000000800 */
[----:B------:R-:W5:Y:S04]  /*0510*/  LDS R17, [R5+0x300] ;  /* 0x0003000005117984 */ /* 0x000f680000000800 */
[----:B------:R-:W5:Y:S04]  /*0520*/  LDS R21, [R5+0x380] ;  /* 0x0003800005157984 */ /* 0x000f680000000800 */
[----:B------:R-:W5:Y:S04]  /*0530*/  LDS R15, [R5+0x400] ;  /* 0x00040000050f7984 */ /* 0x000f680000000800 */
[----:B------:R-:W5:Y:S04]  /*0540*/  LDS R7, [R5+0x480] ;  /* 0x0004800005077984 */ /* 0x000f680000000800 */
[----:B------:R-:W5:Y:S01]  /*0550*/  LDS R9, [R5+0x500] ;  /* 0x0005000005097984 */ /* 0x000f620000000800 */
[----:B-1----:R-:W-:-:S03]  /*0560*/  FADD R22, R22, R11 ;  /* 0x0000000b16167221 */ /* 0x002fc60000000000 */
[----:B------:R-:W1:Y:S01]  /*0570*/  LDS R6, [R5+0x580] ;  /* 0x0005800005067984 */ /* 0x000e620000000800 */
[----:B--2---:R-:W-:-:S03]  /*0580*/  FADD R25, R22, R25 ;  /* 0x0000001916197221 */ /* 0x004fc60000000000 */
[----:B------:R-:W2:Y:S01]  /*0590*/  LDS R12, [R5+0x600] ;  /* 0x00060000050c7984 */ /* 0x000ea20000000800 */
[----:B0-----:R-:W-:-:S03]  /*05a0*/  FADD R29, R25, R8 ;  /* 0x00000008191d7221 */ /* 0x001fc60000000000 */
[----:B------:R-:W0:Y:S01]  /*05b0*/  LDS R13, [R5+0x680] ;  /* 0x00068000050d7984 */ /* 0x000e220000000800 */
[----:B---3--:R-:W-:-:S03]  /*05c0*/  FADD R27, R29, R10 ;  /* 0x0000000a1d1b7221 */ /* 0x008fc60000000000 */
[----:B------:R-:W3:Y:S01]  /*05d0*/  LDS R11, [R5+0x700] ;  /* 0x00070000050b7984 */ /* 0x000ee20000000800 */
[----:B----4-:R-:W-:-:S03]  /*05e0*/  FADD R28, R27, R28 ;  /* 0x0000001c1b1c7221 */ /* 0x010fc60000000000 */
[----:B------:R-:W4:Y:S01]  /*05f0*/  LDS R19, [R5+0x780] ;  /* 0x0007800005137984 */ /* 0x000f220000000800 */
[----:B-----5:R-:W-:-:S03]  /*0600*/  FADD R26, R28, R17 ;  /* 0x000000111c1a7221 */ /* 0x020fc60000000000 */
[----:B------:R-:W5:Y:S01]  /*0610*/  LDS R23, [R5+0x800] ;  /* 0x0008000005177984 */ /* 0x000f620000000800 */
[----:B------:R-:W-:-:S03]  /*0620*/  FADD R24, R26, R21 ;  /* 0x000000151a187221 */ /* 0x000fc60000000000 */
[----:B------:R-:W-:Y:S01]  /*0630*/  LDS R17, [R5+0x900] ;  /* 0x0009000005117984 */ /* 0x000fe20000000800 */
[----:B------:R-:W-:-:S03]  /*0640*/  FADD R18, R24, R15 ;  /* 0x0000000f18127221 */ /* 0x000fc60000000000 */
[----:B------:R-:W5:Y:S01]  /*0650*/  LDS R21, [R5+0x880] ;  /* 0x0008800005157984 */ /* 0x000f620000000800 */
[----:B------:R-:W-:-:S03]  /*0660*/  FADD R16, R18, R7 ;  /* 0x0000000712107221 */ /* 0x000fc60000000000 */
[----:B------:R-:W-:Y:S01]  /*0670*/  LDS R15, [R5+0xa00] ;  /* 0x000a0000050f7984 */ /* 0x000fe20000000800 */
[----:B------:R-:W-:-:S03]  /*0680*/  FADD R14, R16, R9 ;  /* 0x00000009100e7221 */ /* 0x000fc60000000000 */
[----:B------:R-:W5:Y:S01]  /*0690*/  LDS R7, [R5+0x980] ;  /* 0x0009800005077984 */ /* 0x000f620000000800 */
[----:B-1----:R-:W-:-:S03]  /*06a0*/  FADD R6, R14, R6 ;  /* 0x000000060e067221 */ /* 0x002fc60000000000 */
[----:B------:R-:W1:Y:S01]  /*06b0*/  LDS R9, [R5+0xa80] ;  /* 0x000a800005097984 */ /* 0x000e620000000800 */
[----:B--2---:R-:W-:-:S03]  /*06c0*/  FADD R12, R6, R12 ;  /* 0x0000000c060c7221 */ /* 0x004fc60000000000 */
[----:B------:R-:W2:Y:S01]  /*06d0*/  LDS R8, [R5+0xb00] ;  /* 0x000b000005087984 */ /* 0x000ea20000000800 */
[----:B0-----:R-:W-:-:S03]  /*06e0*/  FADD R10, R12, R13 ;  /* 0x0000000d0c0a7221 */ /* 0x001fc60000000000 */
[----:B------:R4:W-:Y:S01]  /*06f0*/  STS [R5+0x80], R22 ;  /* 0x0000801605007388 */ /* 0x0009e20000000800 */
[----:B---3--:R-:W-:-:S03]  /*0700*/  FADD R20, R10, R11 ;  /* 0x0000000b0a147221 */ /* 0x008fc60000000000 */
[----:B------:R-:W0:Y:S04]  /*0710*/  LDS R13, [R5+0xb80] ;  /* 0x000b8000050d7984 */ /* 0x000e280000000800 */
[----:B------:R-:W3:Y:S01]  /*0720*/  LDS R11, [R5+0xc00] ;  /* 0x000c0000050b7984 */ /* 0x000ee20000000800 */
[----:B----4-:R-:W-:-:S03]  /*0730*/  FADD R22, R20, R19 ;  /* 0x0000001314167221 */ /* 0x010fc60000000000 */
[----:B------:R-:W4:Y:S04]  /*0740*/  LDS R19, [R5+0xc80] ;  /* 0x000c800005137984 */ /* 0x000f280000000800 */
[----:B------:R5:W-:Y:S04]  /*0750*/  STS [R5+0x100], R25 ;  /* 0x0001001905007388 */ /* 0x000be80000000800 */
[----:B------:R-:W-:Y:S04]  /*0760*/  STS [R5+0x200], R27 ;  /* 0x0002001b05007388 */ /* 0x000fe80000000800 */
[----:B------:R-:W-:Y:S01]  /*0770*/  LDS R27, [R5+0xd80] ;  /* 0x000d8000051b7984 */ /* 0x000fe20000000800 */
[----:B-----5:R-:W-:-:S03]  /*0780*/  FADD R25, R22, R23 ;  /* 0x0000001716197221 */ /* 0x020fc60000000000 */
[----:B------:R-:W5:Y:S01]  /*0790*/  LDS R23, [R5+0xd00] ;  /* 0x000d000005177984 */ /* 0x000f620000000800 */
[----:B------:R-:W-:-:S03]  /*07a0*/  FADD R21, R25, R21 ;  /* 0x0000001519157221 */ /* 0x000fc60000000000 */
[----:B------:R-:W-:Y:S01]  /*07b0*/  STS [R5+0x280], R28 ;  /* 0x0002801c05007388 */ /* 0x000fe20000000800 */
[----:B------:R-:W-:-:S03]  /*07c0*/  FADD R17, R21, R17 ;  /* 0x0000001115117221 */ /* 0x000fc60000000000 */
[----:B------:R-:W5:Y:S04]  /*07d0*/  LDS R28, [R5+0xe00] ;  /* 0x000e0000051c7984 */ /* 0x000f680000000800 */
[----:B------:R1:W-:Y:S04]  /*07e0*/  STS [R5+0x180], R29 ;  /* 0x0001801d05007388 */ /* 0x0003e80000000800 */
[----:B------:R2:W-:Y:S04]  /*07f0*/  STS [R5+0x300], R26 ;  /* 0x0003001a05007388 */ /* 0x0005e80000000800 */
[----:B------:R-:W-:Y:S01]  /*0800*/  STS [R5+0x380], R24 ;  /* 0x0003801805007388 */ /* 0x000fe20000000800 */
[----:B-1----:R-:W-:-:S03]  /*0810*/  FADD R29, R17, R7 ;  /* 0x00000007111d7221 */ /* 0x002fc60000000000 */
[----:B------:R-:W1:Y:S01]  /*0820*/  LDS R7, [R5+0xe80] ;  /* 0x000e800005077984 */ /* 0x000e620000000800 */
[----:B--2---:R-:W-:-:S03]  /*0830*/  FADD R26, R29, R15 ;  /* 0x0000000f1d1a7221 */ /* 0x004fc60000000000 */
[----:B------:R-:W2:Y:S01]  /*0840*/  LDS R15, [R5+0xf00] ;  /* 0x000f0000050f7984 */ /* 0x000ea20000000800 */
[----:B------:R-:W-:-:S03]  /*0850*/  FADD R9, R26, R9 ;  /* 0x000000091a097221 */ /* 0x000fc60000000000 */
[----:B------:R-:W2:Y:S01]  /*0860*/  LDS R24, [R5+0xf80] ;  /* 0x000f800005187984 */ /* 0x000ea20000000800 */
[----:B------:R-:W-:-:S03]  /*0870*/  FADD R8, R9, R8 ;  /* 0x0000000809087221 */ /* 0x000fc60000000000 */
[----:B------:R0:W-:Y:S04]  /*0880*/  STS [R5+0x400], R18 ;  /* 0x0004001205007388 */ /* 0x0001e80000000800 */
[----:B------:R4:W-:Y:S04]  /*0890*/  STS [R5+0x480], R16 ;  /* 0x0004801005007388 */ /* 0x0009e80000000800 */
[----:B------:R5:W-:Y:S01]  /*08a0*/  STS [R5+0x500], R14 ;  /* 0x0005000e05007388 */ /* 0x000be20000000800 */
[----:B0-----:R-:W-:-:S03]  /*08b0*/  FADD R18, R8, R13 ;  /* 0x0000000d08127221 */ /* 0x001fc60000000000 */
[----:B------:R1:W-:Y:S01]  /*08c0*/  STS [R5+0x580], R6 ;  /* 0x0005800605007388 */ /* 0x0003e20000000800 */
[----:B---3--:R-:W-:-:S03]  /*08d0*/  FADD R11, R18, R11 ;  /* 0x0000000b120b7221 */ /* 0x008fc60000000000 */
[----:B------:R3:W-:Y:S01]  /*08e0*/  STS [R5+0x600], R12 ;  /* 0x0006000c05007388 */ /* 0x0007e20000000800 */
[----:B----4-:R-:W-:-:S03]  /*08f0*/  FADD R16, R11, R19 ;  /* 0x000000130b107221 */ /* 0x010fc60000000000 */
[----:B------:R3:W-:Y:S01]  /*0900*/  STS [R5+0x680], R10 ;  /* 0x0006800a05007388 */ /* 0x0007e20000000800 */
[----:B-----5:R-:W-:-:S03]  /*0910*/  FADD R14, R16, R23 ;  /* 0x00000017100e7221 */ /* 0x020fc60000000000 */
[----:B------:R3:W-:Y:S01]  /*0920*/  STS [R5+0x700], R20 ;  /* 0x0007001405007388 */ /* 0x0007e20000000800 */
[----:B------:R-:W-:-:S03]  /*0930*/  FADD R27, R14, R27 ;  /* 0x0000001b0e1b7221 */ /* 0x000fc60000000000 */
[----:B------:R3:W-:Y:S01]  /*0940*/  STS [R5+0x780], R22 ;  /* 0x0007801605007388 */ /* 0x0007e20000000800 */
[----:B------:R-:W-:-:S03]  /*0950*/  FADD R28, R27, R28 ;  /* 0x0000001c1b1c7221 */ /* 0x000fc60000000000 */
[----:B------:R3:W-:Y:S01]  /*0960*/  STS [R5+0x800], R25 ;  /* 0x0008001905007388 */ /* 0x0007e20000000800 */
[----:B-1----:R-:W-:-:S03]  /*0970*/  FADD R6, R28, R7 ;  /* 0x000000071c067221 */ /* 0x002fc60000000000 */
[----:B------:R3:W-:Y:S01]  /*0980*/  STS [R5+0x880], R21 ;  /* 0x0008801505007388 */ /* 0x0007e20000000800 */
[----:B--2---:R-:W-:-:S03]  /*0990*/  FADD R15, R6, R15 ;  /* 0x0000000f060f7221 */ /* 0x004fc60000000000 */
[----:B------:R3:W-:Y:S01]  /*09a0*/  STS [R5+0x900], R17 ;  /* 0x0009001105007388 */ /* 0x0007e20000000800 */
[----:B------:R-:W-:-:S03]  /*09b0*/  FADD R24, R15, R24 ;  /* 0x000000180f187221 */ /* 0x000fc60000000000 */
[----:B------:R3:W-:Y:S04]  /*09c0*/  STS [R5+0x980], R29 ;  /* 0x0009801d05007388 */ /* 0x0007e80000000800 */
        /* <DEDUP_REMOVED lines=11> */
[----:B------:R3:W-:Y:S02]  /*0a80*/  STS [R5+0xf80], R24 ;  /* 0x000f801805007388 */ /* 0x0007e40000000800 */
.L_x_4:
[----:B------:R-:W-:Y:S05]  /*0a90*/  BSYNC.RECONVERGENT B0 ;  /* 0x0000000000007941 */ /* 0x000fea0003800200 */
.L_x_3:
[----:B------:R-:W-:Y:S01]  /*0aa0*/  BAR.SYNC.DEFER_BLOCKING 0x0 ;  /* 0x0000000000007b1d */ /* 0x000fe20000010000 */
[----:B------:R-:W-:-:S04]  /*0ab0*/  UIADD3 UR4, UPT, UPT, UR4, 0x1000, URZ ;  /* 0x0000100004047890 */ /* 0x000fc8000fffe0ff */
[----:B------:R-:W-:Y:S01]  /*0ac0*/  ULEA UR4, UR5, UR4, 0x18 ;  /* 0x0000000405047291 */ /* 0x000fe2000f8ec0ff */
[----:B------:R-:W-:Y:S05]  /*0ad0*/  BSSY.RECONVERGENT B0, `(.L_x_5) ;  /* 0x0000066000007945 */ /* 0x000fea0003800200 */
[----:B0--3--:R-:W-:-:S04]  /*0ae0*/  LEA R5, R0, UR4, 0x2 ;  /* 0x0000000400057c11 */ /* 0x009fc8000f8e10ff */
[----:B------:R-:W-:Y:S01]  /*0af0*/  LEA R7, R3, R5, 0x7 ;  /* 0x0000000503077211 */ /* 0x000fe200078e38ff */
[----:B------:R-:W-:-:S05]  /*0b00*/  IMAD R0, R0, 0x7c, R5 ;  /* 0x0000007c00007824 */ /* 0x000fca00078e0205 */
[----:B------:R-:W-:Y:S01]  /*0b10*/  LEA R3, R3, R0, 0x2 ;  /* 0x0000000003037211 */ /* 0x000fe200078e10ff */
[----:B------:R-:W0:Y:S04]  /*0b20*/  LDS R4, [R4] ;  /* 0x0000000004047984 */ /* 0x000e280000000800 */
[----:B0-----:R0:W-:Y:S01]  /*0b30*/  STS [R7], R4 ;  /* 0x0000000407007388 */ /* 0x0011e20000000800 */
[----:B------:R-:W-:Y:S05]  /*0b40*/  @P0 BRA `(.L_x_6) ;  /* 0x0000000400780947 */ /* 0x000fea0003800000 */
[----:B------:R-:W-:Y:S04]  /*0b50*/  LDS R28, [R5] ;  /* 0x00000000051c7984 */ /* 0x000fe80000000800 */
[----:B-1----:R-:W1:Y:S04]  /*0b60*/  LDS R11, [R5+0x80] ;  /* 0x00008000050b7984 */ /* 0x002e680000000800 */
[----:B------:R-:W2:Y:S04]  /*0b70*/  LDS R29, [R5+0x100] ;  /* 0x00010000051d7984 */ /* 0x000ea80000000800 */
[----:B------:R-:W3:Y:S04]  /*0b80*/  LDS R0, [R5+0x180] ;  /* 0x0001800005007984 */ /* 0x000ee80000000800 */
[----:B0-----:R-:W0:Y:S04]  /*0b90*/  LDS R4, [R5+0x200] ;  /* 0x0002000005047984 */ /* 0x001e280000000800 */
        /* <DEDUP_REMOVED lines=10> */
[----:B---3--:R-:W-:-:S03]  /*0c40*/  FADD R25, R29, R0 ;  /* 0x000000001d197221 */ /* 0x008fc60000000000 */
[----:B------:R-:W3:Y:S01]  /*0c50*/  LDS R13, [R5+0x680] ;  /* 0x00068000050d7984 */ /* 0x000ee20000000800 */
[----:B0-----:R-:W-:-:S03]  /*0c60*/  FADD R27, R25, R4 ;  /* 0x00000004191b7221 */ /* 0x001fc60000000000 */
[----:B------:R-:W0:Y:S01]  /*0c70*/  LDS R15, [R5+0x700] ;  /* 0x00070000050f7984 */ /* 0x000e220000000800 */
[----:B----4-:R-:W-:-:S03]  /*0c80*/  FADD R24, R27, R24 ;  /* 0x000000181b187221 */ /* 0x010fc60000000000 */
[----:B------:R-:W4:Y:S01]  /*0c90*/  LDS R17, [R5+0x780] ;  /* 0x0007800005117984 */ /* 0x000f220000000800 */
[----:B-----5:R-:W-:-:S03]  /*0ca0*/  FADD R22, R24, R19 ;  /* 0x0000001318167221 */ /* 0x020fc60000000000 */
[----:B------:R-:W5:Y:S01]  /*0cb0*/  LDS R23, [R5+0x800] ;  /* 0x0008000005177984 */ /* 0x000f620000000800 */
[----:B------:R-:W-:-:S03]  /*0cc0*/  FADD R0, R22, R6 ;  /* 0x0000000616007221 */ /* 0x000fc60000000000 */
[----:B------:R-:W5:Y:S01]  /*0cd0*/  LDS R21, [R5+0x880] ;  /* 0x0008800005157984 */ /* 0x000f620000000800 */
[----:B------:R-:W-:-:S03]  /*0ce0*/  FADD R4, R0, R8 ;  /* 0x0000000800047221 */ /* 0x000fc60000000000 */
[----:B------:R-:W5:Y:S01]  /*0cf0*/  LDS R19, [R5+0x900] ;  /* 0x0009000005137984 */ /* 0x000f620000000800 */
[----:B------:R-:W-:-:S03]  /*0d00*/  FADD R8, R4, R7 ;  /* 0x0000000704087221 */ /* 0x000fc60000000000 */
[----:B------:R-:W5:Y:S01]  /*0d10*/  LDS R6, [R5+0x980] ;  /* 0x0009800005067984 */ /* 0x000f620000000800 */
[----:B------:R-:W-:-:S03]  /*0d20*/  FADD R10, R8, R9 ;  /* 0x00000009080a7221 */ /* 0x000fc60000000000 */
[----:B------:R-:W5:Y:S04]  /*0d30*/  LDS R7, [R5+0xa00] ;  /* 0x000a000005077984 */ /* 0x000f680000000800 */
[----:B------:R-:W5:Y:S01]  /*0d40*/  LDS R9, [R5+0xa80] ;  /* 0x000a800005097984 */ /* 0x000f620000000800 */
[----:B-1----:R-:W-:-:S03]  /*0d50*/  FADD R12, R10, R12 ;  /* 0x0000000c0a0c7221 */ /* 0x002fc60000000000 */
[----:B------:R1:W-:Y:S01]  /*0d60*/  STS [R5+0x80], R28 ;  /* 0x0000801c05007388 */ /* 0x0003e20000000800 */
        /* <DEDUP_REMOVED lines=10> */
[----:B-1----:R-:W-:-:S03]  /*0e10*/  FADD R28, R26, R21 ;  /* 0x000000151a1c7221 */ /* 0x002fc60000000000 */
[----:B------:R-:W1:Y:S01]  /*0e20*/  LDS R21, [R5+0xd80] ;  /* 0x000d800005157984 */ /* 0x000e620000000800 */
[----:B------:R-:W-:-:S03]  /*0e30*/  FADD R19, R28, R19 ;  /* 0x000000131c137221 */ /* 0x000fc60000000000 */
[----:B------:R-:W-:Y:S04]  /*0e40*/  STS [R5+0x180], R25 ;  /* 0x0001801905007388 */ /* 0x000fe80000000800 */
[----:B------:R-:W1:Y:S04]  /*0e50*/  LDS R25, [R5+0xe00] ;  /* 0x000e000005197984 */ /* 0x000e680000000800 */
[----:B------:R2:W-:Y:S04]  /*0e60*/  STS [R5+0x100], R29 ;  /* 0x0001001d05007388 */ /* 0x0005e80000000800 */
[----:B------:R3:W-:Y:S04]  /*0e70*/  STS [R5+0x200], R27 ;  /* 0x0002001b05007388 */ /* 0x0007e80000000800 */
[----:B------:R0:W-:Y:S01]  /*0e80*/  STS [R5+0x280], R24 ;  /* 0x0002801805007388 */ /* 0x0001e20000000800 */
[----:B--2---:R-:W-:-:S03]  /*0e90*/  FADD R29, R19, R6 ;  /* 0x00000006131d7221 */ /* 0x004fc60000000000 */
[----:B------:R-:W2:Y:S01]  /*0ea0*/  LDS R6, [R5+0xe80] ;  /* 0x000e800005067984 */ /* 0x000ea20000000800 */
[----:B---3--:R-:W-:-:S03]  /*0eb0*/  FADD R27, R29, R7 ;  /* 0x000000071d1b7221 */ /* 0x008fc60000000000 */
[----:B------:R-:W3:Y:S01]  /*0ec0*/  LDS R7, [R5+0xf00] ;  /* 0x000f000005077984 */ /* 0x000ee20000000800 */
[----:B0-----:R-:W-:-:S03]  /*0ed0*/  FADD R24, R27, R9 ;  /* 0x000000091b187221 */ /* 0x001fc60000000000 */
[----:B------:R-:W0:Y:S04]  /*0ee0*/  LDS R9, [R5+0xf80] ;  /* 0x000f800005097984 */ /* 0x000e280000000800 */
[----:B------:R4:W-:Y:S04]  /*0ef0*/  STS [R5+0x300], R22 ;  /* 0x0003001605007388 */ /* 0x0009e80000000800 */
[----:B------:R5:W-:Y:S04]  /*0f00*/  STS [R5+0x380], R0 ;  /* 0x0003800005007388 */ /* 0x000be80000000800 */
[----:B------:R1:W-:Y:S01]  /*0f10*/  STS [R5+0x400], R4 ;  /* 0x0004000405007388 */ /* 0x0003e20000000800 */
[----:B----4-:R-:W-:-:S03]  /*0f20*/  FADD R22, R24, R11 ;  /* 0x0000000b18167221 */ /* 0x010fc60000000000 */
[----:B------:R3:W-:Y:S01]  /*0f30*/  STS [R5+0x480], R8 ;  /* 0x0004800805007388 */ /* 0x0007e20000000800 */
[----:B------:R-:W-:-:S03]  /*0f40*/  FADD R13, R22, R13 ;  /* 0x0000000d160d7221 */ /* 0x000fc60000000000 */
[----:B------:R0:W-:Y:S01]  /*0f50*/  STS [R5+0x500], R10 ;  /* 0x0005000a05007388 */ /* 0x0001e20000000800 */
[----:B------:R-:W-:-:S03]  /*0f60*/  FADD R15, R13, R15 ;  /* 0x0000000f0d0f7221 */ /* 0x000fc60000000000 */
[----:B------:R4:W-:Y:S01]  /*0f70*/  STS [R5+0x580], R12 ;  /* 0x0005800c05007388 */ /* 0x0009e20000000800 */
[----:B-----5:R-:W-:-:S03]  /*0f80*/  FADD R0, R15, R17 ;  /* 0x000000110f007221 */ /* 0x020fc60000000000 */
[----:B------:R4:W-:Y:S01]  /*0f90*/  STS [R5+0x600], R14 ;  /* 0x0006000e05007388 */ /* 0x0009e20000000800 */
[----:B-1----:R-:W-:-:S03]  /*0fa0*/  FADD R4, R0, R23 ;  /* 0x0000001700047221 */ /* 0x002fc60000000000 */
[----:B------:R4:W-:Y:S01]  /*0fb0*/  STS [R5+0x680], R16 ;  /* 0x0006801005007388 */ /* 0x0009e20000000800 */
[----:B------:R-:W-:-:S03]  /*0fc0*/  FADD R21, R4, R21 ;  /* 0x0000001504157221 */ /* 0x000fc60000000000 */
[----:B------:R4:W-:Y:S01]  /*0fd0*/  STS [R5+0x700], R18 ;  /* 0x0007001205007388 */ /* 0x0009e20000000800 */
[----:B------:R-:W-:-:S03]  /*0fe0*/  FADD R25, R21, R25 ;  /* 0x0000001915197221 */ /* 0x000fc60000000000 */
[----:B------:R4:W-:Y:S01]  /*0ff0*/  STS [R5+0x780], R20 ;  /* 0x0007801405007388 */ /* 0x0009e20000000800 */
[----:B--2---:R-:W-:-:S03]  /*1000*/  FADD R6, R25, R6 ;  /* 0x0000000619067221 */ /* 0x004fc60000000000 */
[----:B------:R4:W-:Y:S01]  /*1010*/  STS [R5+0x800], R26 ;  /* 0x0008001a05007388 */ /* 0x0009e20000000800 */
[----:B---3--:R-:W-:-:S03]  /*1020*/  FADD R8, R6, R7 ;  /* 0x0000000706087221 */ /* 0x008fc60000000000 */
[----:B------:R4:W-:Y:S01]  /*1030*/  STS [R5+0x880], R28 ;  /* 0x0008801c05007388 */ /* 0x0009e20000000800 */
[----:B0-----:R-:W-:-:S03]  /*1040*/  FADD R10, R8, R9 ;  /* 0x00000009080a7221 */ /* 0x001fc60000000000 */
        /* <DEDUP_REMOVED lines=14> */
.L_x_6:
[----:B------:R-:W-:Y:S05]  /*1130*/  BSYNC.RECONVERGENT B0 ;  /* 0x0000000000007941 */ /* 0x000fea0003800200 */
.L_x_5:
[----:B------:R-:W-:Y:S08]  /*1140*/  BAR.SYNC.DEFER_BLOCKING 0x0 ;  /* 0x0000000000007b1d */ /* 0x000ff00000010000 */
[----:B0---4-:R-:W0:Y:S01]  /*1150*/  LDC.64 R4, c[0x0][0x388] ;  /* 0x0000e200ff047b82 */ /* 0x011e220000000a00 */
[----:B------:R-:W2:Y:S01]  /*1160*/  LDS R3, [R3] ;  /* 0x0000000003037984 */ /* 0x000ea20000000800 */
[----:B0-----:R-:W-:-:S05]  /*1170*/  IMAD.WIDE R4, R2, 0x4, R4 ;  /* 0x0000000402047825 */ /* 0x001fca00078e0204 */
[----:B--2---:R-:W-:Y:S01]  /*1180*/  STG.E desc[UR8][R4.64], R3 ;  /* 0x0000000304007986 */ /* 0x004fe2000c101908 */
[----:B------:R-:W-:Y:S05]  /*1190*/  EXIT ;  /* 0x000000000000794d */ /* 0x000fea0003800000 */
.L_x_7:
[----:B------:R-:W-:-:S00]  /*11a0*/  BRA `(.L_x_7) ;  /* 0xfffffffc00fc7947 */ /* 0x000fc0000383ffff */
[----:B------:R-:W-:-:S00]  /*11b0*/  NOP ;  /* 0x0000000000007918 */ /* 0x000fc00000000000 */
        /* <DEDUP_REMOVED lines=12> */
.L_x_31:


//--------------------- .text._Z18SATwithGPU_COLUMN3PfS_jj --------------------------
	.section	.text._Z18SATwithGPU_COLUMN3PfS_jj,"ax",@progbits
	.align	128
        .global         _Z18SATwithGPU_COLUMN3PfS_jj
        .type           _Z18SATwithGPU_COLUMN3PfS_jj,@function
        .size           _Z18SATwithGPU_COLUMN3PfS_jj,(.L_x_32 - _Z18SATwithGPU_COLUMN3PfS_jj)
        .other          _Z18SATwithGPU_COLUMN3PfS_jj,@"STO_CUDA_ENTRY STV_DEFAULT"
_Z18SATwithGPU_COLUMN3PfS_jj:
.text._Z18SATwithGPU_COLUMN3PfS_jj:
[----:B------:R-:W-:Y:S01]  /*0000*/  LDC R1, c[0x0][0x37c] ;  /* 0x0000df00ff017b82 */ /* 0x000fe20000000800 */
[----:B------:R-:W0:Y:S07]  /*0010*/  S2R R5, SR_TID.X ;  /* 0x0000000000057919 */ /* 0x000e2e0000002100 */
[----:B------:R-:W1:Y:S01]  /*0020*/  LDC.64 R2, c[0x0][0x390] ;  /* 0x0000e400ff027b82 */ /* 0x000e620000000a00 */
[----:B------:R-:W2:Y:S07]  /*0030*/  LDCU.64 UR8, c[0x0][0x358] ;  /* 0x00006b00ff0877ac */ /* 0x000eae0008000a00 */
[----:B------:R-:W3:Y:S08]  /*0040*/  S2UR UR4, SR_CTAID.X ;  /* 0x00000000000479c3 */ /* 0x000ef00000002500 */
[----:B------:R-:W4:Y:S01]  /*0050*/  LDC.64 R10, c[0x0][0x380] ;  /* 0x0000e000ff0a7b82 */ /* 0x000f220000000a00 */
[----:B-1----:R-:W-:-:S05]  /*0060*/  SHF.R.U32.HI R4, RZ, 0x1, R3 ;  /* 0x00000001ff047819 */ /* 0x002fca0000011603 */
[----:B0-----:R-:W-:Y:S02]  /*0070*/  IMAD.IADD R7, R4, 0x1, R5 ;  /* 0x0000000104077824 */ /* 0x001fe400078e0205 */
[-C--:B---3--:R-:W-:Y:S02]  /*0080*/  IMAD R0, R5, R2.reuse, UR4 ;  /* 0x0000000405007e24 */ /* 0x088fe4000f8e0202 */
[----:B------:R-:W-:Y:S02]  /*0090*/  IMAD R2, R7, R2, UR4 ;  /* 0x0000000407027e24 */ /* 0x000fe4000f8e0202 */
[----:B----4-:R-:W-:-:S04]  /*00a0*/  IMAD.WIDE.U32 R8, R0, 0x4, R10 ;  /* 0x0000000400087825 */ /* 0x010fc800078e000a */
[----:B------:R-:W-:Y:S02]  /*00b0*/  IMAD.WIDE.U32 R10, R2, 0x4, R10 ;  /* 0x00000004020a7825 */ /* 0x000fe400078e000a */
[----:B--2---:R-:W2:Y:S04]  /*00c0*/  LDG.E R9, desc[UR8][R8.64] ;  /* 0x0000000808097981 */ /* 0x004ea8000c1e1900 */
[----:B------:R-:W3:Y:S01]  /*00d0*/  LDG.E R10, desc[UR8][R10.64] ;  /* 0x000000080a0a7981 */ /* 0x000ee2000c1e1900 */
[----:B------:R-:W0:Y:S01]  /*00e0*/  S2UR UR5, SR_CgaCtaId ;  /* 0x00000000000579c3 */ /* 0x000e220000008800 */
[----:B------:R-:W-:Y:S01]  /*00f0*/  UMOV UR4, 0x400 ;  /* 0x0000040000047882 */ /* 0x000fe20000000000 */
[----:B------:R-:W-:Y:S02]  /*0100*/  LEA.HI R6, R5, R5, RZ, 0x1b ;  /* 0x0000000505067211 */ /* 0x000fe400078fd8ff */
[----:B------:R-:W-:-:S02]  /*0110*/  LEA.HI.SX32 R7, R7, R7, 0x1b ;  /* 0x0000000707077211 */ /* 0x000fc400078fdaff */
[----:B------:R-:W-:Y:S01]  /*0120*/  ISETP.GE.U32.AND P0, PT, R3, 0x2, PT ;  /* 0x000000020300780c */ /* 0x000fe20003f06070 */
[----:B0-----:R-:W-:-:S06]  /*0130*/  ULEA UR4, UR5, UR4, 0x18 ;  /* 0x0000000405047291 */ /* 0x001fcc000f8ec0ff */
[----:B------:R-:W-:Y:S02]  /*0140*/  LEA R6, R6, UR4, 0x2 ;  /* 0x0000000406067c11 */ /* 0x000fe4000f8e10ff */
[----:B------:R-:W-:-:S03]  /*0150*/  LEA R7, R7, UR4, 0x2 ;  /* 0x0000000407077c11 */ /* 0x000fc6000f8e10ff */
[----:B--2---:R0:W-:Y:S04]  /*0160*/  STS [R6], R9 ;  /* 0x0000000906007388 */ /* 0x0041e80000000800 */
[----:B---3--:R0:W-:Y:S01]  /*0170*/  STS [R7], R10 ;  /* 0x0000000a07007388 */ /* 0x0081e20000000800 */
[----:B------:R-:W-:Y:S05]  /*0180*/  @!P0 BRA `(.L_x_8) ;  /* 0x0000000000648947 */ /* 0x000fea0003800000 */
[----:B------:R-:W-:Y:S01]  /*0190*/  LEA R11, R5, 0x1, 0x1 ;  /* 0x00000001050b7811 */ /* 0x000fe200078e08ff */
[----:B------:R-:W1:Y:S01]  /*01a0*/  LDCU UR5, c[0x0][0x394] ;  /* 0x00007280ff0577ac */ /* 0x000e620008000800 */
[----:B------:R-:W-:-:S05]  /*01b0*/  UMOV UR7, 0x1 ;  /* 0x0000000100077882 */ /* 0x000fca0000000000 */
.L_x_11:
[----:B-1----:R-:W-:Y:S01]  /*01c0*/  USHF.R.U32.HI UR6, URZ, 0x1, UR5 ;  /* 0x00000001ff067899 */ /* 0x002fe20008011605 */
[----:B------:R-:W-:Y:S05]  /*01d0*/  BAR.SYNC.DEFER_BLOCKING 0x0 ;  /* 0x0000000000007b1d */ /* 0x000fea0000010000 */
[----:B------:R-:W-:Y:S01]  /*01e0*/  ISETP.GE.U32.AND P0, PT, R5, UR6, PT ;  /* 0x0000000605007c0c */ /* 0x000fe2000bf06070 */
[----:B------:R-:W-:-:S12]  /*01f0*/  BSSY.RECONVERGENT B0, `(.L_x_9) ;  /* 0x000000e000007945 */ /* 0x000fd80003800200 */
[----:B------:R-:W-:Y:S05]  /*0200*/  @P0 BRA `(.L_x_10) ;  /* 0x0000000000300947 */ /* 0x000fea0003800000 */
[----:B------:R-:W-:-:S04]  /*0210*/  IMAD R3, R11, UR7, RZ ;  /* 0x000000070b037c24 */ /* 0x000fc8000f8e02ff */
[C---:B------:R-:W-:Y:S02]  /*0220*/  VIADD R8, R3.reuse, 0xffffffff ;  /* 0xffffffff03087836 */ /* 0x040fe40000000000 */
[----:B0-----:R-:W-:Y:S02]  /*0230*/  VIADD R9, R3, UR7 ;  /* 0x0000000703097c36 */ /* 0x001fe40008000000 */
[C---:B------:R-:W-:Y:S01]  /*0240*/  VIADD R10, R8.reuse, UR7 ;  /* 0x00000007080a7c36 */ /* 0x040fe20008000000 */
[----:B------:R-:W-:-:S04]  /*0250*/  LEA.HI.SX32 R3, R8, R3, 0x1b ;  /* 0x0000000308037211 */ /* 0x000fc800078fdaff */
[----:B------:R-:W-:Y:S02]  /*0260*/  LEA.HI.SX32 R9, R10, R9, 0x1b ;  /* 0x000000090a097211 */ /* 0x000fe400078fdaff */
[----:B------:R-:W-:Y:S02]  /*0270*/  LEA R3, R3, UR4, 0x2 ;  /* 0x0000000403037c11 */ /* 0x000fe4000f8e10ff */
[----:B------:R-:W-:-:S04]  /*0280*/  LEA R9, R9, UR4, 0x2 ;  /* 0x0000000409097c11 */ /* 0x000fc8000f8e10ff */
[----:B------:R-:W-:Y:S04]  /*0290*/  LDS R3, [R3+-0x4] ;  /* 0xfffffc0003037984 */ /* 0x000fe80000000800 */
[----:B------:R-:W0:Y:S02]  /*02a0*/  LDS R8, [R9+-0x4] ;  /* 0xfffffc0009087984 */ /* 0x000e240000000800 */
[----:B0-----:R-:W-:-:S05]  /*02b0*/  FADD R8, R3, R8 ;  /* 0x0000000803087221 */ /* 0x001fca0000000000 */
[----:B------:R1:W-:Y:S02]  /*02c0*/  STS [R9+-0x4], R8 ;  /* 0xfffffc0809007388 */ /* 0x0003e40000000800 */
.L_x_10:
[----:B------:R-:W-:Y:S05]  /*02d0*/  BSYNC.RECONVERGENT B0 ;  /* 0x0000000000007941 */ /* 0x000fea0003800200 */
.L_x_9:
[----:B------:R-:W-:Y:S02]  /*02e0*/  UISETP.GE.U32.AND UP0, UPT, UR5, 0x4, UPT ;  /* 0x000000040500788c */ /* 0x000fe4000bf06070 */
[----:B------:R-:W-:Y:S01]  /*02f0*/  USHF.L.U32 UR7, UR7, 0x1, URZ ;  /* 0x0000000107077899 */ /* 0x000fe200080006ff */
[----:B------:R-:W-:-:S06]  /*0300*/  UMOV UR5, UR6 ;  /* 0x0000000600057c82 */ /* 0x000fcc0008000000 */
[----:B------:R-:W-:Y:S05]  /*0310*/  BRA.U UP0, `(.L_x_11) ;  /* 0xfffffffd00a87547 */ /* 0x000fea000b83ffff */
.L_x_8:
[----:B------:R-:W2:Y:S02]  /*0320*/  LDCU UR5, c[0x0][0x394] ;  /* 0x00007280ff0577ac */ /* 0x000ea40008000800 */
[----:B--2---:R-:W-:-:S09]  /*0330*/  UISETP.GE.U32.AND UP0, UPT, UR5, 0x3, UPT ;  /* 0x000000030500788c */ /* 0x004fd2000bf06070 */
[----:B------:R-:W-:Y:S05]  /*0340*/  BRA.U !UP0, `(.L_x_12) ;  /* 0x0000000108687547 */ /* 0x000fea000b800000 */
[C---:B------:R-:W-:Y:S01]  /*0350*/  VIADD R11, R5.reuse, 0x1 ;  /* 0x00000001050b7836 */ /* 0x040fe20000000000 */
[----:B------:R-:W2:Y:S01]  /*0360*/  LDCU UR6, c[0x0][0x394] ;  /* 0x00007280ff0677ac */ /* 0x000ea20008000800 */
[----:B------:R-:W-:Y:S01]  /*0370*/  IMAD.SHL.U32 R5, R5, 0x2, RZ ;  /* 0x0000000205057824 */ /* 0x000fe200078e00ff */
[----:B------:R-:W-:-:S06]  /*0380*/  UMOV UR5, 0x2 ;  /* 0x0000000200057882 */ /* 0x000fcc0000000000 */
.L_x_15:
[----:B------:R-:W-:Y:S01]  /*0390*/  BAR.SYNC.DEFER_BLOCKING 0x0 ;  /* 0x0000000000007b1d */ /* 0x000fe20000010000 */
[----:B------:R-:W-:Y:S01]  /*03a0*/  ISETP.LT.AND P0, PT, R11, UR5, PT ;  /* 0x000000050b007c0c */ /* 0x000fe2000bf01270 */
[----:B------:R-:W-:Y:S01]  /*03b0*/  USHF.L.U32 UR5, UR5, 0x1, URZ ;  /* 0x0000000105057899 */ /* 0x000fe200080006ff */
[----:B0-----:R-:W-:-:S03]  /*03c0*/  SHF.R.U32.HI R10, RZ, 0x1, R4 ;  /* 0x00000001ff0a7819 */ /* 0x001fc60000011604 */
[----:B------:R-:W-:Y:S08]  /*03d0*/  BSSY.RECONVERGENT B0, `(.L_x_13) ;  /* 0x000000e000007945 */ /* 0x000ff00003800200 */
[----:B------:R-:W-:Y:S05]  /*03e0*/  @!P0 BRA `(.L_x_14) ;  /* 0x0000000000308947 */ /* 0x000fea0003800000 */
[----:B------:R-:W-:-:S05]  /*03f0*/  LOP3.LUT R4, R4, 0x7ffffffe, RZ, 0xc0, !PT ;  /* 0x7ffffffe04047812 */ /* 0x000fca00078ec0ff */
[----:B------:R-:W-:-:S04]  /*0400*/  IMAD R4, R5, R10, R4 ;  /* 0x0000000a05047224 */ /* 0x000fc800078e0204 */
[----:B------:R-:W-:-:S04]  /*0410*/  VIADD R3, R4, 0xffffffff ;  /* 0xffffffff04037836 */ /* 0x000fc80000000000 */
[----:B-1----:R-:W-:Y:S01]  /*0420*/  IMAD.IADD R8, R10, 0x1, R3 ;  /* 0x000000010a087824 */ /* 0x002fe200078e0203 */
[----:B------:R-:W-:-:S04]  /*0430*/  LEA.HI.SX32 R3, R3, R4, 0x1b ;  /* 0x0000000403037211 */ /* 0x000fc800078fdaff */
[----:B------:R-:W-:Y:S02]  /*0440*/  LEA.HI.SX32 R8, R8, R8, 0x1b ;  /* 0x0000000808087211 */ /* 0x000fe400078fdaff */
[----:B------:R-:W-:Y:S02]  /*0450*/  LEA R3, R3, UR4, 0x2 ;  /* 0x0000000403037c11 */ /* 0x000fe4000f8e10ff */
[----:B------:R-:W-:-:S04]  /*0460*/  LEA R8, R8, UR4, 0x2 ;  /* 0x0000000408087c11 */ /* 0x000fc8000f8e10ff */
[----:B------:R-:W-:Y:S04]  /*0470*/  LDS R3, [R3+-0x4] ;  /* 0xfffffc0003037984 */ /* 0x000fe80000000800 */
[----:B------:R-:W0:Y:S02]  /*0480*/  LDS R4, [R8] ;  /* 0x0000000008047984 */ /* 0x000e240000000800 */
[----:B0-----:R-:W-:-:S05]  /*0490*/  FADD R9, R3, R4 ;  /* 0x0000000403097221 */ /* 0x001fca0000000000 */
[----:B------:R0:W-:Y:S02]  /*04a0*/  STS [R8], R9 ;  /* 0x0000000908007388 */ /* 0x0001e40000000800 */
.L_x_14:
[----:B--2---:R-:W-:Y:S05]  /*04b0*/  BSYNC.RECONVERGENT B0 ;  /* 0x0000000000007941 */ /* 0x004fea0003800200 */
.L_x_13:
[----:B------:R-:W-:Y:S01]  /*04c0*/  UISETP.GE.U32.AND UP0, UPT, UR5, UR6, UPT ;  /* 0x000000060500728c */ /* 0x000fe2000bf06070 */
[----:B------:R-:W-:-:S08]  /*04d0*/  IMAD.MOV.U32 R4, RZ, RZ, R10 ;  /* 0x000000ffff047224 */ /* 0x000fd000078e000a */
[----:B------:R-:W-:Y:S05]  /*04e0*/  BRA.U !UP0, `(.L_x_15) ;  /* 0xfffffffd08a87547 */ /* 0x000fea000b83ffff */
.L_x_12:
[----:B------:R-:W-:Y:S08]  /*04f0*/  BAR.SYNC.DEFER_BLOCKING 0x0 ;  /* 0x0000000000007b1d */ /* 0x000ff00000010000 */
[----:B01----:R-:W0:Y:S01]  /*0500*/  LDC.64 R8, c[0x0][0x388] ;  /* 0x0000e200ff087b82 */ /* 0x003e220000000a00 */
[----:B------:R-:W1:Y:S04]  /*0510*/  LDS R11, [R6] ;  /* 0x00000000060b7984 */ /* 0x000e680000000800 */
[----:B------:R-:W2:Y:S01]  /*0520*/  LDS R7, [R7] ;  /* 0x0000000007077984 */ /* 0x000ea20000000800 */
[----:B0-----:R-:W-:-:S04]  /*0530*/  IMAD.WIDE.U32 R4, R0, 0x4, R8 ;  /* 0x0000000400047825 */ /* 0x001fc800078e0008 */
[----:B------:R-:W-:Y:S01]  /*0540*/  IMAD.WIDE.U32 R2, R2, 0x4, R8 ;  /* 0x0000000402027825 */ /* 0x000fe200078e0008 */
[----:B-1----:R-:W-:Y:S04]  /*0550*/  STG.E desc[UR8][R4.64], R11 ;  /* 0x0000000b04007986 */ /* 0x002fe8000c101908 */
[----:B--2---:R-:W-:Y:S01]  /*0560*/  STG.E desc[UR8][R2.64], R7 ;  /* 0x0000000702007986 */ /* 0x004fe2000c101908 */
[----:B------:R-:W-:Y:S05]  /*0570*/  EXIT ;  /* 0x000000000000794d */ /* 0x000fea0003800000 */
.L_x_16:
        /* <DEDUP_REMOVED lines=16> */
.L_x_32:


//--------------------- .text._Z15SATwithGPU_ROW3PfS_jj --------------------------
	.section	.text._Z15SATwithGPU_ROW3PfS_jj,"ax",@progbits
	.align	128
        .global         _Z15SATwithGPU_ROW3PfS_jj
        .type           _Z15SATwithGPU_ROW3PfS_jj,@function
        .size           _Z15SATwithGPU_ROW3PfS_jj,(.L_x_33 - _Z15SATwithGPU_ROW3PfS_jj)
        .other          _Z15SATwithGPU_ROW3PfS_jj,@"STO_CUDA_ENTRY STV_DEFAULT"
_Z15SATwithGPU_ROW3PfS_jj:
.text._Z15SATwithGPU_ROW3PfS_jj:
[----:B------:R-:W-:Y:S01]  /*0000*/  LDC R1, c[0x0][0x37c] ;  /* 0x0000df00ff017b82 */ /* 0x000fe20000000800 */
[----:B------:R-:W0:Y:S07]  /*0010*/  S2R R5, SR_TID.X ;  /* 0x0000000000057919 */ /* 0x000e2e0000002100 */
[----:B------:R-:W1:Y:S01]  /*0020*/  S2UR UR4, SR_CTAID.X ;  /* 0x00000000000479c3 */ /* 0x000e620000002500 */
[----:B------:R-:W2:Y:S07]  /*0030*/  LDCU.64 UR8, c[0x0][0x358] ;  /* 0x00006b00ff0877ac */ /* 0x000eae0008000a00 */
[----:B------:R-:W1:Y:S08]  /*0040*/  LDC R0, c[0x0][0x360] ;  /* 0x0000d800ff007b82 */ /* 0x000e700000000800 */
[----:B------:R-:W3:Y:S08]  /*0050*/  LDC.64 R6, c[0x0][0x380] ;  /* 0x0000e000ff067b82 */ /* 0x000ef00000000a00 */
[----:B------:R-:W4:Y:S01]  /*0060*/  LDC R11, c[0x0][0x394] ;  /* 0x0000e500ff0b7b82 */ /* 0x000f220000000800 */
[----:B-1----:R-:W-:-:S04]  /*0070*/  IMAD R0, R0, UR4, RZ ;  /* 0x0000000400007c24 */ /* 0x002fc8000f8e02ff */
[----:B0-----:R-:W-:-:S04]  /*0080*/  IMAD R0, R0, 0x2, R5 ;  /* 0x0000000200007824 */ /* 0x001fc800078e0205 */
[----:B---3--:R-:W-:Y:S01]  /*0090*/  IMAD.WIDE R6, R0, 0x4, R6 ;  /* 0x0000000400067825 */ /* 0x008fe200078e0206 */
[----:B----4-:R-:W-:-:S05]  /*00a0*/  SHF.R.U32.HI R2, RZ, 0x1, R11 ;  /* 0x00000001ff027819 */ /* 0x010fca000001160b */
[C---:B------:R-:W-:Y:S02]  /*00b0*/  IMAD.WIDE.U32 R8, R2.reuse, 0x4, R6 ;  /* 0x0000000402087825 */ /* 0x040fe400078e0006 */
[----:B--2---:R0:W2:Y:S04]  /*00c0*/  LDG.E R6, desc[UR8][R6.64] ;  /* 0x0000000806067981 */ /* 0x0040a8000c1e1900 */
[----:B------:R-:W3:Y:S01]  /*00d0*/  LDG.E R9, desc[UR8][R8.64] ;  /* 0x0000000808097981 */ /* 0x000ee2000c1e1900 */
[----:B------:R-:W1:Y:S01]  /*00e0*/  S2UR UR5, SR_CgaCtaId ;  /* 0x00000000000579c3 */ /* 0x000e620000008800 */
[----:B------:R-:W-:Y:S01]  /*00f0*/  UMOV UR4, 0x400 ;  /* 0x0000040000047882 */ /* 0x000fe20000000000 */
[----:B------:R-:W-:Y:S01]  /*0100*/  IMAD.IADD R3, R2, 0x1, R5 ;  /* 0x0000000102037824 */ /* 0x000fe200078e0205 */
[----:B------:R-:W-:-:S02]  /*0110*/  LEA.HI R4, R5, R5, RZ, 0x1b ;  /* 0x0000000505047211 */ /* 0x000fc400078fd8ff */
[----:B------:R-:W-:Y:S01]  /*0120*/  ISETP.GE.U32.AND P0, PT, R11, 0x2, PT ;  /* 0x000000020b00780c */ /* 0x000fe20003f06070 */
[----:B0-----:R-:W-:Y:S01]  /*0130*/  IMAD.MOV.U32 R7, RZ, RZ, R2 ;  /* 0x000000ffff077224 */ /* 0x001fe200078e0002 */
[----:B------:R-:W-:Y:S01]  /*0140*/  LEA.HI.SX32 R10, R3, R3, 0x1b ;  /* 0x00000003030a7211 */ /* 0x000fe200078fdaff */
[----:B-1----:R-:W-:-:S06]  /*0150*/  ULEA UR4, UR5, UR4, 0x18 ;  /* 0x0000000405047291 */ /* 0x002fcc000f8ec0ff */
        /* <DEDUP_REMOVED lines=8> */
.L_x_20:
[----:B-1----:R-:W-:Y:S01]  /*01e0*/  USHF.R.U32.HI UR6, URZ, 0x1, UR5 ;  /* 0x00000001ff067899 */ /* 0x002fe20008011605 */
[----:B------:R-:W-:Y:S05]  /*01f0*/  BAR.SYNC.DEFER_BLOCKING 0x0 ;  /* 0x0000000000007b1d */ /* 0x000fea0000010000 */
[----:B------:R-:W-:Y:S01]  /*0200*/  ISETP.GE.U32.AND P0, PT, R5, UR6, PT ;  /* 0x0000000605007c0c */ /* 0x000fe2000bf06070 */
[----:B------:R-:W-:-:S12]  /*0210*/  BSSY.RECONVERGENT B0, `(.L_x_18) ;  /* 0x000000e000007945 */ /* 0x000fd80003800200 */
[----:B------:R-:W-:Y:S05]  /*0220*/  @P0 BRA `(.L_x_19) ;  /* 0x0000000000300947 */ /* 0x000fea0003800000 */
[----:B0-----:R-:W-:-:S04]  /*0230*/  IMAD R6, R10, UR7, RZ ;  /* 0x000000070a067c24 */ /* 0x001fc8000f8e02ff */
[C---:B------:R-:W-:Y:S02]  /*0240*/  VIADD R9, R6.reuse, 0xffffffff ;  /* 0xffffffff06097836 */ /* 0x040fe40000000000 */
[----:B------:R-:W-:-:S03]  /*0250*/  VIADD R8, R6, UR7 ;  /* 0x0000000706087c36 */ /* 0x000fc60008000000 */
[C---:B------:R-:W-:Y:S02]  /*0260*/  IADD3 R11, PT, PT, R9.reuse, UR7, RZ ;  /* 0x00000007090b7c10 */ /* 0x040fe4000fffe0ff */
[----:B------:R-:W-:Y:S02]  /*0270*/  LEA.HI.SX32 R6, R9, R6, 0x1b ;  /* 0x0000000609067211 */ /* 0x000fe400078fdaff */
[----:B------:R-:W-:Y:S02]  /*0280*/  LEA.HI.SX32 R8, R11, R8, 0x1b ;  /* 0x000000080b087211 */ /* 0x000fe400078fdaff */
[----:B------:R-:W-:Y:S02]  /*0290*/  LEA R6, R6, UR4, 0x2 ;  /* 0x0000000406067c11 */ /* 0x000fe4000f8e10ff */
[----:B------:R-:W-:-:S04]  /*02a0*/  LEA R8, R8, UR4, 0x2 ;  /* 0x0000000408087c11 */ /* 0x000fc8000f8e10ff */
[----:B------:R-:W-:Y:S04]  /*02b0*/  LDS R6, [R6+-0x4] ;  /* 0xfffffc0006067984 */ /* 0x000fe80000000800 */
[----:B------:R-:W0:Y:S02]  /*02c0*/  LDS R9, [R8+-0x4] ;  /* 0xfffffc0008097984 */ /* 0x000e240000000800 */
[----:B0-----:R-:W-:-:S05]  /*02d0*/  FADD R9, R6, R9 ;  /* 0x0000000906097221 */ /* 0x001fca0000000000 */
[----:B------:R1:W-:Y:S02]  /*02e0*/  STS [R8+-0x4], R9 ;  /* 0xfffffc0908007388 */ /* 0x0003e40000000800 */
.L_x_19:
[----:B------:R-:W-:Y:S05]  /*02f0*/  BSYNC.RECONVERGENT B0 ;  /* 0x0000000000007941 */ /* 0x000fea0003800200 */
.L_x_18:
[----:B------:R-:W-:Y:S02]  /*0300*/  UISETP.GE.U32.AND UP0, UPT, UR5, 0x4, UPT ;  /* 0x000000040500788c */ /* 0x000fe4000bf06070 */
[----:B------:R-:W-:Y:S01]  /*0310*/  USHF.L.U32 UR7, UR7, 0x1, URZ ;  /* 0x0000000107077899 */ /* 0x000fe200080006ff */
[----:B------:R-:W-:-:S06]  /*0320*/  UMOV UR5, UR6 ;  /* 0x0000000600057c82 */ /* 0x000fcc0008000000 */
[----:B------:R-:W-:Y:S05]  /*0330*/  BRA.U UP0, `(.L_x_20) ;  /* 0xfffffffd00a87547 */ /* 0x000fea000b83ffff */
.L_x_17:
[----:B------:R-:W2:Y:S02]  /*0340*/  LDCU UR5, c[0x0][0x394] ;  /* 0x00007280ff0577ac */ /* 0x000ea40008000800 */
[----:B--2---:R-:W-:-:S09]  /*0350*/  UISETP.GE.U32.AND UP0, UPT, UR5, 0x3, UPT ;  /* 0x000000030500788c */ /* 0x004fd2000bf06070 */
[----:B------:R-:W-:Y:S05]  /*0360*/  BRA.U !UP0, `(.L_x_21) ;  /* 0x0000000108687547 */ /* 0x000fea000b800000 */
[C---:B01----:R-:W-:Y:S01]  /*0370*/  VIADD R9, R5.reuse, 0x1 ;  /* 0x0000000105097836 */ /* 0x043fe20000000000 */
[----:B------:R-:W0:Y:S01]  /*0380*/  LDCU UR6, c[0x0][0x394] ;  /* 0x00007280ff0677ac */ /* 0x000e220008000800 */
[----:B------:R-:W-:Y:S01]  /*0390*/  IMAD.SHL.U32 R5, R5, 0x2, RZ ;  /* 0x0000000205057824 */ /* 0x000fe200078e00ff */
[----:B------:R-:W-:-:S06]  /*03a0*/  UMOV UR5, 0x2 ;  /* 0x0000000200057882 */ /* 0x000fcc0000000000 */
.L_x_24:
[----:B------:R-:W-:Y:S01]  /*03b0*/  BAR.SYNC.DEFER_BLOCKING 0x0 ;  /* 0x0000000000007b1d */ /* 0x000fe20000010000 */
[----:B------:R-:W-:Y:S01]  /*03c0*/  ISETP.LT.AND P0, PT, R9, UR5, PT ;  /* 0x0000000509007c0c */ /* 0x000fe2000bf01270 */
[----:B------:R-:W-:Y:S01]  /*03d0*/  USHF.L.U32 UR5, UR5, 0x1, URZ ;  /* 0x0000000105057899 */ /* 0x000fe200080006ff */
[----:B------:R-:W-:-:S03]  /*03e0*/  SHF.R.U32.HI R10, RZ, 0x1, R7 ;  /* 0x00000001ff0a7819 */ /* 0x000fc60000011607 */
[----:B------:R-:W-:Y:S08]  /*03f0*/  BSSY.RECONVERGENT B0, `(.L_x_22) ;  /* 0x000000e000007945 */ /* 0x000ff00003800200 */
[----:B------:R-:W-:Y:S05]  /*0400*/  @!P0 BRA `(.L_x_23) ;  /* 0x0000000000308947 */ /* 0x000fea0003800000 */
[----:B------:R-:W-:-:S05]  /*0410*/  LOP3.LUT R6, R7, 0x7ffffffe, RZ, 0xc0, !PT ;  /* 0x7ffffffe07067812 */ /* 0x000fca00078ec0ff */
[----:B------:R-:W-:-:S04]  /*0420*/  IMAD R6, R5, R10, R6 ;  /* 0x0000000a05067224 */ /* 0x000fc800078e0206 */
[----:B------:R-:W-:-:S05]  /*0430*/  VIADD R7, R6, 0xffffffff ;  /* 0xffffffff06077836 */ /* 0x000fca0000000000 */
[----:B------:R-:W-:Y:S02]  /*0440*/  IADD3 R8, PT, PT, R10, R7, RZ ;  /* 0x000000070a087210 */ /* 0x000fe40007ffe0ff */
[----:B------:R-:W-:Y:S02]  /*0450*/  LEA.HI.SX32 R6, R7, R6, 0x1b ;  /* 0x0000000607067211 */ /* 0x000fe400078fdaff */
[----:B------:R-:W-:Y:S02]  /*0460*/  LEA.HI.SX32 R8, R8, R8, 0x1b ;  /* 0x0000000808087211 */ /* 0x000fe400078fdaff */
[----:B------:R-:W-:Y:S02]  /*0470*/  LEA R6, R6, UR4, 0x2 ;  /* 0x0000000406067c11 */ /* 0x000fe4000f8e10ff */
[----:B------:R-:W-:-:S04]  /*0480*/  LEA R8, R8, UR4, 0x2 ;  /* 0x0000000408087c11 */ /* 0x000fc8000f8e10ff */
[----:B------:R-:W-:Y:S04]  /*0490*/  LDS R6, [R6+-0x4] ;  /* 0xfffffc0006067984 */ /* 0x000fe80000000800 */
[----:B------:R-:W1:Y:S02]  /*04a0*/  LDS R7, [R8] ;  /* 0x0000000008077984 */ /* 0x000e640000000800 */
[----:B-1----:R-:W-:-:S05]  /*04b0*/  FADD R7, R6, R7 ;  /* 0x0000000706077221 */ /* 0x002fca0000000000 */
[----:B------:R1:W-:Y:S02]  /*04c0*/  STS [R8], R7 ;  /* 0x0000000708007388 */ /* 0x0003e40000000800 */
.L_x_23:
[----:B0-----:R-:W-:Y:S05]  /*04d0*/  BSYNC.RECONVERGENT B0 ;  /* 0x0000000000007941 */ /* 0x001fea0003800200 */
.L_x_22:
[----:B------:R-:W-:Y:S01]  /*04e0*/  UISETP.GE.U32.AND UP0, UPT, UR5, UR6, UPT ;  /* 0x000000060500728c */ /* 0x000fe2000bf06070 */
[----:B-1----:R-:W-:-:S08]  /*04f0*/  IMAD.MOV.U32 R7, RZ, RZ, R10 ;  /* 0x000000ffff077224 */ /* 0x002fd000078e000a */
[----:B------:R-:W-:Y:S05]  /*0500*/  BRA.U !UP0, `(.L_x_24) ;  /* 0xfffffffd08a87547 */ /* 0x000fea000b83ffff */
.L_x_21:
[----:B------:R-:W-:Y:S08]  /*0510*/  BAR.SYNC.DEFER_BLOCKING 0x0 ;  /* 0x0000000000007b1d */ /* 0x000ff00000010000 */
[----:B0-----:R-:W0:Y:S01]  /*0520*/  LDC.64 R6, c[0x0][0x388] ;  /* 0x0000e200ff067b82 */ /* 0x001e220000000a00 */
[----:B------:R-:W2:Y:S04]  /*0530*/  LDS R3, [R3] ;  /* 0x0000000003037984 */ /* 0x000ea80000000800 */
[----:B------:R-:W3:Y:S01]  /*0540*/  LDS R5, [R4] ;  /* 0x0000000004057984 */ /* 0x000ee20000000800 */
[----:B0-----:R-:W-:-:S04]  /*0550*/  IMAD.WIDE R6, R0, 0x4, R6 ;  /* 0x0000000400067825 */ /* 0x001fc800078e0206 */
[----:B-1----:R-:W-:Y:S01]  /*0560*/  IMAD.WIDE.U32 R8, R2, 0x4, R6 ;  /* 0x0000000402087825 */ /* 0x002fe200078e0006 */
[----:B--2---:R-:W-:Y:S04]  /*0570*/  STG.E desc[UR8][R6.64], R3 ;  /* 0x0000000306007986 */ /* 0x004fe8000c101908 */
[----:B---3--:R-:W-:Y:S01]  /*0580*/  STG.E desc[UR8][R8.64], R5 ;  /* 0x0000000508007986 */ /* 0x008fe2000c101908 */
[----:B------:R-:W-:Y:S05]  /*0590*/  EXIT ;  /* 0x000000000000794d */ /* 0x000fea0003800000 */
.L_x_25:
        /* <DEDUP_REMOVED lines=14> */
.L_x_33:


//--------------------- .text._Z11SATwithGPU1PfS_S_S_ --------------------------
	.section	.text._Z11SATwithGPU1PfS_S_S_,"ax",@progbits
	.align	128
        .global         _Z11SATwithGPU1PfS_S_S_
        .type           _Z11SATwithGPU1PfS_S_S_,@function
        .size           _Z11SATwithGPU1PfS_S_S_,(.L_x_34 - _Z11SATwithGPU1PfS_S_S_)
        .other          _Z11SATwithGPU1PfS_S_S_,@"STO_CUDA_ENTRY STV_DEFAULT"
_Z11SATwithGPU1PfS_S_S_:
.text._Z11SATwithGPU1PfS_S_S_:
[----:B------:R-:W-:Y:S01]  /*0000*/  LDC R1, c[0x0][0x37c] ;  /* 0x0000df00ff017b82 */ /* 0x000fe20000000800 */
[----:B------:R-:W0:Y:S07]  /*0010*/  S2R R9, SR_TID.Y ;  /* 0x0000000000097919 */ /* 0x000e2e0000002200 */
[----:B------:R-:W1:Y:S01]  /*0020*/  LDC.64 R4, c[0x0][0x380] ;  /* 0x0000e000ff047b82 */ /* 0x000e620000000a00 */
[----:B------:R-:W2:Y:S01]  /*0030*/  LDCU.64 UR8, c[0x0][0x358] ;  /* 0x00006b00ff0877ac */ /* 0x000ea20008000a00 */
[----:B------:R-:W3:Y:S01]  /*0040*/  S2R R0, SR_TID.X ;  /* 0x0000000000007919 */ /* 0x000ee20000002100 */
[----:B------:R-:W4:Y:S01]  /*0050*/  S2R R3, SR_CTAID.Y ;  /* 0x0000000000037919 */ /* 0x000f220000002600 */
[----:B------:R-:W5:Y:S01]  /*0060*/  S2R R2, SR_CTAID.X ;  /* 0x0000000000027919 */ /* 0x000f620000002500 */
[----:B0-----:R-:W-:-:S04]  /*0070*/  SHF.L.U32 R7, R9, 0xa, RZ ;  /* 0x0000000a09077819 */ /* 0x001fc800000006ff */
[----:B---3--:R-:W-:-:S04]  /*0080*/  LOP3.LUT R6, R7, R0, RZ, 0xfc, !PT ;  /* 0x0000000007067212 */ /* 0x008fc800078efcff */
[----:B----4-:R-:W-:-:S04]  /*0090*/  LEA R7, R3, R6, 0xf ;  /* 0x0000000603077211 */ /* 0x010fc800078e78ff */
[----:B-----5:R-:W-:-:S05]  /*00a0*/  LEA R7, R2, R7, 0x5 ;  /* 0x0000000702077211 */ /* 0x020fca00078e28ff */
[----:B-1----:R-:W-:-:S06]  /*00b0*/  IMAD.WIDE R4, R7, 0x4, R4 ;  /* 0x0000000407047825 */ /* 0x002fcc00078e0204 */
[----:B--2---:R-:W2:Y:S01]  /*00c0*/  LDG.E R4, desc[UR8][R4.64] ;  /* 0x0000000804047981 */ /* 0x004ea2000c1e1900 */
[----:B------:R-:W0:Y:S01]  /*00d0*/  S2UR UR7, SR_CgaCtaId ;  /* 0x00000000000779c3 */ /* 0x000e220000008800 */
[----:B------:R-:W-:Y:S01]  /*00e0*/  UMOV UR5, 0x400 ;  /* 0x0000040000057882 */ /* 0x000fe20000000000 */
[C---:B------:R-:W-:Y:S01]  /*00f0*/  ISETP.NE.AND P2, PT, R9.reuse, 0x1, PT ;  /* 0x000000010900780c */ /* 0x040fe20003f45270 */
[----:B------:R-:W-:Y:S01]  /*0100*/  BSSY.RECONVERGENT B0, `(.L_x_26) ;  /* 0x0000040000007945 */ /* 0x000fe20003800200 */
[----:B------:R-:W-:Y:S02]  /*0110*/  LOP3.LUT P0, RZ, R0, R9, RZ, 0xfc, !PT ;  /* 0x0000000900ff7212 */ /* 0x000fe4000780fcff */
[C---:B------:R-:W-:Y:S02]  /*0120*/  ISETP.GT.U32.OR P2, PT, R2.reuse, 0x1e, P2 ;  /* 0x0000001e0200780c */ /* 0x040fe40001744470 */
[----:B------:R-:W-:Y:S02]  /*0130*/  VIMNMX.U32 R6, PT, PT, R2, R3, !PT ;  /* 0x0000000302067248 */ /* 0x000fe40007fe0000 */
[----:B------:R-:W-:-:S02]  /*0140*/  ISETP.NE.AND P1, PT, R9, RZ, PT ;  /* 0x000000ff0900720c */ /* 0x000fc40003f25270 */
[----:B------:R-:W-:Y:S02]  /*0150*/  ISETP.GT.U32.OR P0, PT, R6, 0x1e, P0 ;  /* 0x0000001e0600780c */ /* 0x000fe40000704470 */
[C---:B------:R-:W-:Y:S02]  /*0160*/  ISETP.GT.U32.OR P1, PT, R3.reuse, 0x1e, P1 ;  /* 0x0000001e0300780c */ /* 0x040fe40000f24470 */
[----:B------:R-:W-:Y:S01]  /*0170*/  LEA R23, R3, R2, 0x5 ;  /* 0x0000000203177211 */ /* 0x000fe200078e28ff */
[----:B0-----:R-:W-:-:S06]  /*0180*/  ULEA UR6, UR7, UR5, 0x18 ;  /* 0x0000000507067291 */ /* 0x001fcc000f8ec0ff */
[----:B------:R-:W-:Y:S02]  /*0190*/  LEA R7, R9, UR6, 0x7 ;  /* 0x0000000609077c11 */ /* 0x000fe4000f8e38ff */
[C---:B------:R-:W-:Y:S02]  /*01a0*/  LEA R21, R0.reuse, UR6, 0x7 ;  /* 0x0000000600157c11 */ /* 0x040fe4000f8e38ff */
[----:B------:R-:W-:-:S05]  /*01b0*/  LEA R7, R0, R7, 0x2 ;  /* 0x0000000700077211 */ /* 0x000fca00078e10ff */
[----:B--2---:R0:W-:Y:S01]  /*01c0*/  STS [R7], R4 ;  /* 0x0000000407007388 */ /* 0x0041e20000000800 */
[----:B------:R-:W-:Y:S06]  /*01d0*/  BAR.SYNC.DEFER_BLOCKING 0x0 ;  /* 0x0000000000007b1d */ /* 0x000fec0000010000 */
[----:B------:R-:W-:Y:S05]  /*01e0*/  @P2 BRA `(.L_x_27) ;  /* 0x0000000000c42947 */ /* 0x000fea0003800000 */
[----:B0-----:R-:W0:Y:S01]  /*01f0*/  LDS.128 R4, [R21] ;  /* 0x0000000015047984 */ /* 0x001e220000000c00 */
[----:B------:R-:W-:Y:S01]  /*0200*/  UIADD3 UR4, UPT, UPT, UR5, 0x1000, URZ ;  /* 0x0000100005047890 */ /* 0x000fe2000fffe0ff */
[----:B------:R-:W-:Y:S02]  /*0210*/  LEA R3, R3, R0, 0x5 ;  /* 0x0000000003037211 */ /* 0x000fe400078e28ff */
[----:B------:R-:W1:Y:S01]  /*0220*/  LDS.128 R16, [R21+0x10] ;  /* 0x0000100015107984 */ /* 0x000e620000000c00 */
[----:B------:R-:W-:Y:S01]  /*0230*/  ULEA UR4, UR7, UR4, 0x18 ;  /* 0x0000000407047291 */ /* 0x000fe2000f8ec0ff */
[----:B------:R-:W-:Y:S02]  /*0240*/  LEA R3, R2, R3, 0xa ;  /* 0x0000000302037211 */ /* 0x000fe400078e50ff */
[----:B------:R-:W2:Y:S03]  /*0250*/  LDS.128 R8, [R21+0x20] ;  /* 0x0000200015087984 */ /* 0x000ea60000000c00 */
[----:B------:R-:W-:Y:S01]  /*0260*/  LEA R2, R0, UR4, 0x2 ;  /* 0x0000000400027c11 */ /* 0x000fe2000f8e10ff */
[----:B------:R-:W3:Y:S01]  /*0270*/  LDS.128 R12, [R21+0x30] ;  /* 0x00003000150c7984 */ /* 0x000ee20000000c00 */
[----:B0-----:R-:W-:-:S04]  /*0280*/  FADD R4, RZ, R4 ;  /* 0x00000004ff047221 */ /* 0x001fc80000000000 */
[----:B------:R-:W-:-:S04]  /*0290*/  FADD R5, R4, R5 ;  /* 0x0000000504057221 */ /* 0x000fc80000000000 */
[----:B------:R-:W-:-:S04]  /*02a0*/  FADD R6, R5, R6 ;  /* 0x0000000605067221 */ /* 0x000fc80000000000 */
[----:B------:R-:W-:-:S04]  /*02b0*/  FADD R7, R6, R7 ;  /* 0x0000000706077221 */ /* 0x000fc80000000000 */
[----:B-1----:R-:W-:Y:S02]  /*02c0*/  FADD R16, R7, R16 ;  /* 0x0000001007107221 */ /* 0x002fe40000000000 */
[----:B------:R-:W0:Y:S02]  /*02d0*/  LDS.128 R4, [R21+0x40] ;  /* 0x0000400015047984 */ /* 0x000e240000000c00 */
[----:B------:R-:W-:-:S04]  /*02e0*/  FADD R17, R16, R17 ;  /* 0x0000001110117221 */ /* 0x000fc80000000000 */
[----:B------:R-:W-:-:S04]  /*02f0*/  FADD R18, R17, R18 ;  /* 0x0000001211127221 */ /* 0x000fc80000000000 */
[----:B------:R-:W-:-:S04]  /*0300*/  FADD R19, R18, R19 ;  /* 0x0000001312137221 */ /* 0x000fc80000000000 */
[----:B--2---:R-:W-:Y:S02]  /*0310*/  FADD R8, R19, R8 ;  /* 0x0000000813087221 */ /* 0x004fe40000000000 */
[----:B------:R-:W1:Y:S02]  /*0320*/  LDS.128 R16, [R21+0x50] ;  /* 0x0000500015107984 */ /* 0x000e640000000c00 */
[----:B------:R-:W-:-:S04]  /*0330*/  FADD R9, R8, R9 ;  /* 0x0000000908097221 */ /* 0x000fc80000000000 */
[----:B------:R-:W-:-:S04]  /*0340*/  FADD R10, R9, R10 ;  /* 0x0000000a090a7221 */ /* 0x000fc80000000000 */
[----:B------:R-:W-:-:S04]  /*0350*/  FADD R11, R10, R11 ;  /* 0x0000000b0a0b7221 */ /* 0x000fc80000000000 */
[----:B---3--:R-:W-:Y:S02]  /*0360*/  FADD R12, R11, R12 ;  /* 0x0000000c0b0c7221 */ /* 0x008fe40000000000 */
[----:B------:R-:W2:Y:S02]  /*0370*/  LDS.128 R8, [R21+0x60] ;  /* 0x0000600015087984 */ /* 0x000ea40000000c00 */
[----:B------:R-:W-:-:S04]  /*0380*/  FADD R13, R12, R13 ;  /* 0x0000000d0c0d7221 */ /* 0x000fc80000000000 */
[----:B------:R-:W-:-:S04]  /*0390*/  FADD R14, R13, R14 ;  /* 0x0000000e0d0e7221 */ /* 0x000fc80000000000 */
[----:B------:R-:W-:-:S04]  /*03a0*/  FADD R15, R14, R15 ;  /* 0x0000000f0e0f7221 */ /* 0x000fc80000000000 */
[----:B0-----:R-:W-:Y:S02]  /*03b0*/  FADD R4, R15, R4 ;  /* 0x000000040f047221 */ /* 0x001fe40000000000 */
[----:B------:R-:W0:Y:S02]  /*03c0*/  LDS.128 R12, [R21+0x70] ;  /* 0x00007000150c7984 */ /* 0x000e240000000c00 */
[----:B------:R-:W-:-:S04]  /*03d0*/  FADD R5, R4, R5 ;  /* 0x0000000504057221 */ /* 0x000fc80000000000 */
[----:B------:R-:W-:Y:S02]  /*03e0*/  FADD R6, R5, R6 ;  /* 0x0000000605067221 */ /* 0x000fe40000000000 */
[----:B------:R-:W3:Y:S02]  /*03f0*/  LDC.64 R4, c[0x0][0x388] ;  /* 0x0000e200ff047b82 */ /* 0x000ee40000000a00 */
[----:B------:R-:W-:-:S04]  /*0400*/  FADD R7, R6, R7 ;  /* 0x0000000706077221 */ /* 0x000fc80000000000 */
[----:B-1----:R-:W-:-:S04]  /*0410*/  FADD R16, R7, R16 ;  /* 0x0000001007107221 */ /* 0x002fc80000000000 */
[----:B------:R-:W-:-:S04]  /*0420*/  FADD R17, R16, R17 ;  /* 0x0000001110117221 */ /* 0x000fc80000000000 */
[----:B------:R-:W-:-:S04]  /*0430*/  FADD R18, R17, R18 ;  /* 0x0000001211127221 */ /* 0x000fc80000000000 */
[----:B------:R-:W-:-:S04]  /*0440*/  FADD R19, R18, R19 ;  /* 0x0000001312137221 */ /* 0x000fc80000000000 */
[----:B--2---:R-:W-:Y:S01]  /*0450*/  FADD R8, R19, R8 ;  /* 0x0000000813087221 */ /* 0x004fe20000000000 */
[----:B---3--:R-:W-:-:S04]  /*0460*/  IMAD.WIDE.U32 R4, R3, 0x4, R4 ;  /* 0x0000000403047825 */ /* 0x008fc800078e0004 */
[----:B------:R-:W-:-:S04]  /*0470*/  FADD R9, R8, R9 ;  /* 0x0000000908097221 */ /* 0x000fc80000000000 */
[----:B------:R-:W-:-:S04]  /*0480*/  FADD R10, R9, R10 ;  /* 0x0000000a090a7221 */ /* 0x000fc80000000000 */
[----:B------:R-:W-:-:S04]  /*0490*/  FADD R11, R10, R11 ;  /* 0x0000000b0a0b7221 */ /* 0x000fc80000000000 */
[----:B0-----:R-:W-:-:S04]  /*04a0*/  FADD R12, R11, R12 ;  /* 0x0000000c0b0c7221 */ /* 0x001fc80000000000 */
[----:B------:R-:W-:-:S04]  /*04b0*/  FADD R13, R12, R13 ;  /* 0x0000000d0c0d7221 */ /* 0x000fc80000000000 */
[----:B------:R-:W-:-:S04]  /*04c0*/  FADD R14, R13, R14 ;  /* 0x0000000e0d0e7221 */ /* 0x000fc80000000000 */
[----:B------:R-:W-:-:S05]  /*04d0*/  FADD R15, R14, R15 ;  /* 0x0000000f0e0f7221 */ /* 0x000fca0000000000 */
[----:B------:R1:W-:Y:S04]  /*04e0*/  STS [R2], R15 ;  /* 0x0000000f02007388 */ /* 0x0003e80000000800 */
[----:B------:R1:W-:Y:S02]  /*04f0*/  STG.E desc[UR8][R4.64], R15 ;  /* 0x0000000f04007986 */ /* 0x0003e4000c101908 */
.L_x_27:
[----:B------:R-:W-:Y:S05]  /*0500*/  BSYNC.RECONVERGENT B0 ;  /* 0x0000000000007941 */ /* 0x000fea0003800200 */
.L_x_26:
[----:B------:R-:W-:Y:S04]  /*0510*/  BSSY.RECONVERGENT B0, `(.L_x_28) ;  /* 0x000004b000007945 */ /* 0x000fe80003800200 */
[----:B------:R-:W-:Y:S05]  /*0520*/  @P1 BRA `(.L_x_29) ;  /* 0x0000000400241947 */ /* 0x000fea0003800000 */
[----:B------:R-:W-:Y:S01]  /*0530*/  IMAD R21, R0, -0x7c, R21 ;  /* 0xffffff8400157824 */ /* 0x000fe200078e0215 */
[----:B------:R-:W-:-:S04]  /*0540*/  UIADD3 UR4, UPT, UPT, UR5, 0x1080, URZ ;  /* 0x0000108005047890 */ /* 0x000fc8000fffe0ff */
[----:B------:R-:W2:Y:S01]  /*0550*/  LDS R3, [R21] ;  /* 0x0000000015037984 */ /* 0x000ea20000000800 */
[----:B------:R-:W-:-:S03]  /*0560*/  ULEA UR4, UR7, UR4, 0x18 ;  /* 0x0000000407047291 */ /* 0x000fc6000f8ec0ff */
[----:B-1----:R-:W1:Y:S04]  /*0570*/  LDS R5, [R21+0x80] ;  /* 0x0000800015057984 */ /* 0x002e680000000800 */
        /* <DEDUP_REMOVED lines=8> */
[----:B--2---:R-:W-:-:S03]  /*0600*/  FADD R4, RZ, R3 ;  /* 0x00000003ff047221 */ /* 0x004fc60000000000 */
[----:B------:R-:W-:Y:S01]  /*0610*/  LDS R14, [R21+0xc80] ;  /* 0x000c8000150e7984 */ /* 0x000fe20000000800 */
[----:B-1----:R-:W-:-:S03]  /*0620*/  FADD R5, R4, R5 ;  /* 0x0000000504057221 */ /* 0x002fc60000000000 */
[----:B------:R-:W1:Y:S01]  /*0630*/  LDS R3, [R21+0x500] ;  /* 0x0005000015037984 */ /* 0x000e620000000800 */
[----:B---3--:R-:W-:-:S03]  /*0640*/  FADD R6, R5, R6 ;  /* 0x0000000605067221 */ /* 0x008fc60000000000 */
[----:B------:R-:W2:Y:S01]  /*0650*/  LDS R4, [R21+0x580] ;  /* 0x0005800015047984 */ /* 0x000ea20000000800 */
[----:B0-----:R-:W-:-:S03]  /*0660*/  FADD R7, R6, R7 ;  /* 0x0000000706077221 */ /* 0x001fc60000000000 */
[----:B------:R-:W0:Y:S01]  /*0670*/  LDS R5, [R21+0x600] ;  /* 0x0006000015057984 */ /* 0x000e220000000800 */
[----:B----4-:R-:W-:-:S03]  /*0680*/  FADD R8, R7, R8 ;  /* 0x0000000807087221 */ /* 0x010fc60000000000 */
[----:B------:R-:W3:Y:S01]  /*0690*/  LDS R6, [R21+0x680] ;  /* 0x0006800015067984 */ /* 0x000ee20000000800 */
[----:B-----5:R-:W-:-:S03]  /*06a0*/  FADD R9, R8, R9 ;  /* 0x0000000908097221 */ /* 0x020fc60000000000 */
[----:B------:R-:W4:Y:S01]  /*06b0*/  LDS R7, [R21+0x700] ;  /* 0x0007000015077984 */ /* 0x000f220000000800 */
        /* <DEDUP_REMOVED lines=10> */
[----:B------:R-:W-:Y:S01]  /*0760*/  LDS R16, [R21+0xe80] ;  /* 0x000e800015107984 */ /* 0x000fe20000000800 */
[----:B--2---:R-:W-:-:S03]  /*0770*/  FADD R12, R13, R4 ;  /* 0x000000040d0c7221 */ /* 0x004fc60000000000 */
[----:B------:R-:W1:Y:S01]  /*0780*/  LDS R3, [R21+0xa00] ;  /* 0x000a000015037984 */ /* 0x000e620000000800 */
[----:B0-----:R-:W-:-:S03]  /*0790*/  FADD R13, R12, R5 ;  /* 0x000000050c0d7221 */ /* 0x001fc60000000000 */
[----:B------:R-:W0:Y:S01]  /*07a0*/  LDS R4, [R21+0xa80] ;  /* 0x000a800015047984 */ /* 0x000e220000000800 */
[----:B---3--:R-:W-:-:S03]  /*07b0*/  FADD R12, R13, R6 ;  /* 0x000000060d0c7221 */ /* 0x008fc60000000000 */
[----:B------:R-:W2:Y:S01]  /*07c0*/  LDS R5, [R21+0xb00] ;  /* 0x000b000015057984 */ /* 0x000ea20000000800 */
        /* <DEDUP_REMOVED lines=9> */
[----:B------:R-:W-:Y:S01]  /*0860*/  LDS R18, [R21+0xf00] ;  /* 0x000f000015127984 */ /* 0x000fe20000000800 */
[----:B------:R-:W-:-:S03]  /*0870*/  FADD R2, R11, R2 ;  /* 0x000000020b027221 */ /* 0x000fc60000000000 */
[----:B------:R-:W5:Y:S04]  /*0880*/  LDS R10, [R21+0xe00] ;  /* 0x000e0000150a7984 */ /* 0x000f680000000800 */
[----:B------:R-:W5:Y:S01]  /*0890*/  LDS R20, [R21+0xf80] ;  /* 0x000f800015147984 */ /* 0x000f620000000800 */
[----:B-1----:R-:W-:-:S04]  /*08a0*/  FADD R3, R2, R3 ;  /* 0x0000000302037221 */ /* 0x002fc80000000000 */
[----:B0-----:R-:W-:Y:S02]  /*08b0*/  FADD R4, R3, R4 ;  /* 0x0000000403047221 */ /* 0x001fe40000000000 */
[----:B------:R-:W0:Y:S02]  /*08c0*/  LDC.64 R2, c[0x0][0x390] ;  /* 0x0000e400ff027b82 */ /* 0x000e240000000a00 */
[----:B--2---:R-:W-:-:S04]  /*08d0*/  FADD R5, R4, R5 ;  /* 0x0000000504057221 */ /* 0x004fc80000000000 */
[----:B---3--:R-:W-:-:S04]  /*08e0*/  FADD R5, R5, R6 ;  /* 0x0000000605057221 */ /* 0x008fc80000000000 */
[----:B----4-:R-:W-:-:S04]  /*08f0*/  FADD R5, R5, R12 ;  /* 0x0000000c05057221 */ /* 0x010fc80000000000 */
[----:B------:R-:W-:Y:S01]  /*0900*/  FADD R14, R5, R14 ;  /* 0x0000000e050e7221 */ /* 0x000fe20000000000 */
[----:B------:R-:W-:Y:S02]  /*0910*/  LEA R5, R23, R0, 0x5 ;  /* 0x0000000017057211 */ /* 0x000fe400078e28ff */
[----:B------:R-:W-:Y:S01]  /*0920*/  LEA R0, R0, UR4, 0x2 ;  /* 0x0000000400007c11 */ /* 0x000fe2000f8e10ff */
[----:B-----5:R-:W-:-:S04]  /*0930*/  FADD R7, R14, R7 ;  /* 0x000000070e077221 */ /* 0x020fc80000000000 */
[----:B------:R-:W-:Y:S01]  /*0940*/  FADD R7, R7, R8 ;  /* 0x0000000807077221 */ /* 0x000fe20000000000 */
[----:B0-----:R-:W-:-:S04]  /*0950*/  IMAD.WIDE.U32 R2, R5, 0x4, R2 ;  /* 0x0000000405027825 */ /* 0x001fc800078e0002 */
[----:B------:R-:W-:-:S04]  /*0960*/  FADD R7, R7, R10 ;  /* 0x0000000a07077221 */ /* 0x000fc80000000000 */
[----:B------:R-:W-:-:S04]  /*0970*/  FADD R7, R7, R16 ;  /* 0x0000001007077221 */ /* 0x000fc80000000000 */
[----:B------:R-:W-:-:S04]  /*0980*/  FADD R7, R7, R18 ;  /* 0x0000001207077221 */ /* 0x000fc80000000000 */
[----:B------:R-:W-:-:S05]  /*0990*/  FADD R7, R7, R20 ;  /* 0x0000001407077221 */ /* 0x000fca0000000000 */
[----:B------:R2:W-:Y:S04]  /*09a0*/  STS [R0], R7 ;  /* 0x0000000700007388 */ /* 0x0005e80000000800 */
[----:B------:R2:W-:Y:S02]  /*09b0*/  STG.E desc[UR8][R2.64], R7 ;  /* 0x0000000702007986 */ /* 0x0005e4000c101908 */
.L_x_29:
[----:B------:R-:W-:Y:S05]  /*09c0*/  BSYNC.RECONVERGENT B0 ;  /* 0x0000000000007941 */ /* 0x000fea0003800200 */
.L_x_28:
[----:B------:R-:W-:Y:S05]  /*09d0*/  @P0 EXIT ;  /* 0x000000000000094d */ /* 0x000fea0003800000 */
[----:B012---:R-:W0:Y:S01]  /*09e0*/  LDS.128 R4, [UR6+0x1080] ;  /* 0x00108006ff047984 */ /* 0x007e220008000c00 */
[----:B------:R-:W1:Y:S03]  /*09f0*/  LDC.64 R2, c[0x0][0x398] ;  /* 0x0000e600ff027b82 */ /* 0x000e660000000a00 */
[----:B------:R-:W2:Y:S04]  /*0a00*/  LDS.128 R16, [UR6+0x1090] ;  /* 0x00109006ff107984 */ /* 0x000ea80008000c00 */
[----:B------:R-:W3:Y:S04]  /*0a10*/  LDS.128 R12, [UR6+0x10a0] ;  /* 0x0010a006ff0c7984 */ /* 0x000ee80008000c00 */
[----:B------:R-:W4:Y:S01]  /*0a20*/  LDS.128 R8, [UR6+0x10b0] ;  /* 0x0010b006ff087984 */ /* 0x000f220008000c00 */
[----:B-1----:R-:W-:-:S04]  /*0a30*/  IMAD.WIDE.U32 R2, R23, 0x4, R2 ;  /* 0x0000000417027825 */ /* 0x002fc800078e0002 */
[----:B0-----:R-:W-:-:S04]  /*0a40*/  FADD R4, RZ, R4 ;  /* 0x00000004ff047221 */ /* 0x001fc80000000000 */
[----:B------:R-:W-:-:S04]  /*0a50*/  FADD R5, R4, R5 ;  /* 0x0000000504057221 */ /* 0x000fc80000000000 */
[----:B------:R-:W-:-:S04]  /*0a60*/  FADD R6, R5, R6 ;  /* 0x0000000605067221 */ /* 0x000fc80000000000 */
[----:B------:R-:W-:-:S04]  /*0a70*/  FADD R7, R6, R7 ;  /* 0x0000000706077221 */ /* 0x000fc80000000000 */
[----:B--2---:R-:W-:Y:S02]  /*0a80*/  FADD R16, R7, R16 ;  /* 0x0000001007107221 */ /* 0x004fe40000000000 */
[----:B------:R-:W0:Y:S02]  /*0a90*/  LDS.128 R4, [UR6+0x10c0] ;  /* 0x0010c006ff047984 */ /* 0x000e240008000c00 */
[----:B------:R-:W-:-:S04]  /*0aa0*/  FADD R17, R16, R17 ;  /* 0x0000001110117221 */ /* 0x000fc80000000000 */
[----:B------:R-:W-:-:S04]  /*0ab0*/  FADD R18, R17, R18 ;  /* 0x0000001211127221 */ /* 0x000fc80000000000 */
[----:B------:R-:W-:-:S04]  /*0ac0*/  FADD R19, R18, R19 ;  /* 0x0000001312137221 */ /* 0x000fc80000000000 */
[----:B---3--:R-:W-:Y:S02]  /*0ad0*/  FADD R12, R19, R12 ;  /* 0x0000000c130c7221 */ /* 0x008fe40000000000 */
[----:B------:R-:W1:Y:S02]  /*0ae0*/  LDS.128 R16, [UR6+0x10d0] ;  /* 0x0010d006ff107984 */ /* 0x000e640008000c00 */
[----:B------:R-:W-:-:S04]  /*0af0*/  FADD R13, R12, R13 ;  /* 0x0000000d0c0d7221 */ /* 0x000fc80000000000 */
[----:B------:R-:W-:-:S04]  /*0b00*/  FADD R14, R13, R14 ;  /* 0x0000000e0d0e7221 */ /* 0x000fc80000000000 */
[----:B------:R-:W-:-:S04]  /*0b10*/  FADD R15, R14, R15 ;  /* 0x0000000f0e0f7221 */ /* 0x000fc80000000000 */
[----:B----4-:R-:W-:Y:S02]  /*0b20*/  FADD R8, R15, R8 ;  /* 0x000000080f087221 */ /* 0x010fe40000000000 */
[----:B------:R-:W2:Y:S02]  /*0b30*/  LDS.128 R12, [UR6+0x10e0] ;  /* 0x0010e006ff0c7984 */ /* 0x000ea40008000c00 */
[----:B------:R-:W-:-:S04]  /*0b40*/  FADD R9, R8, R9 ;  /* 0x0000000908097221 */ /* 0x000fc80000000000 */
[----:B------:R-:W-:-:S04]  /*0b50*/  FADD R10, R9, R10 ;  /* 0x0000000a090a7221 */ /* 0x000fc80000000000 */
[----:B------:R-:W-:-:S04]  /*0b60*/  FADD R11, R10, R11 ;  /* 0x0000000b0a0b7221 */ /* 0x000fc80000000000 */
[----:B0-----:R-:W-:Y:S02]  /*0b70*/  FADD R4, R11, R4 ;  /* 0x000000040b047221 */ /* 0x001fe40000000000 */
[----:B------:R-:W0:Y:S02]  /*0b80*/  LDS.128 R8, [UR6+0x10f0] ;  /* 0x0010f006ff087984 */ /* 0x000e240008000c00 */
[----:B------:R-:W-:-:S04]  /*0b90*/  FADD R5, R4, R5 ;  /* 0x0000000504057221 */ /* 0x000fc80000000000 */
[----:B------:R-:W-:-:S04]  /*0ba0*/  FADD R6, R5, R6 ;  /* 0x0000000605067221 */ /* 0x000fc80000000000 */
[----:B------:R-:W-:-:S04]  /*0bb0*/  FADD R7, R6, R7 ;  /* 0x0000000706077221 */ /* 0x000fc80000000000 */
[----:B-1----:R-:W-:-:S04]  /*0bc0*/  FADD R16, R7, R16 ;  /* 0x0000001007107221 */ /* 0x002fc80000000000 */
[----:B------:R-:W-:-:S04]  /*0bd0*/  FADD R17, R16, R17 ;  /* 0x0000001110117221 */ /* 0x000fc80000000000 */
[----:B------:R-:W-:-:S04]  /*0be0*/  FADD R18, R17, R18 ;  /* 0x0000001211127221 */ /* 0x000fc80000000000 */
[----:B------:R-:W-:-:S04]  /*0bf0*/  FADD R19, R18, R19 ;  /* 0x0000001312137221 */ /* 0x000fc80000000000 */
[----:B--2---:R-:W-:-:S04]  /*0c00*/  FADD R12, R19, R12 ;  /* 0x0000000c130c7221 */ /* 0x004fc80000000000 */
[----:B------:R-:W-:-:S04]  /*0c10*/  FADD R13, R12, R13 ;  /* 0x0000000d0c0d7221 */ /* 0x000fc80000000000 */
[----:B------:R-:W-:-:S04]  /*0c20*/  FADD R14, R13, R14 ;  /* 0x0000000e0d0e7221 */ /* 0x000fc80000000000 */
[----:B------:R-:W-:-:S04]  /*0c30*/  FADD R15, R14, R15 ;  /* 0x0000000f0e0f7221 */ /* 0x000fc80000000000 */
[----:B0-----:R-:W-:-:S04]  /*0c40*/  FADD R8, R15, R8 ;  /* 0x000000080f087221 */ /* 0x001fc80000000000 */
[----:B------:R-:W-:-:S04]  /*0c50*/  FADD R9, R8, R9 ;  /* 0x0000000908097221 */ /* 0x000fc80000000000 */
[----:B------:R-:W-:-:S04]  /*0c60*/  FADD R10, R9, R10 ;  /* 0x0000000a090a7221 */ /* 0x000fc80000000000 */
[----:B------:R-:W-:-:S05]  /*0c70*/  FADD R11, R10, R11 ;  /* 0x0000000b0a0b7221 */ /* 0x000fca0000000000 */
[----:B------:R-:W-:Y:S04]  /*0c80*/  STS [UR6+0x1100], R11 ;  /* 0x0011000bff007988 */ /* 0x000fe80008000806 */
[----:B------:R-:W-:Y:S01]  /*0c90*/  STG.E desc[UR8][R2.64], R11 ;  /* 0x0000000b02007986 */ /* 0x000fe2000c101908 */
[----:B------:R-:W-:Y:S05]  /*0ca0*/  EXIT ;  /* 0x000000000000794d */ /* 0x000fea0003800000 */
.L_x_30:
        /* <DEDUP_REMOVED lines=13> */
.L_x_34:


//--------------------- .nv.shared._Z11SATwithGPU2PfS_S_S_S_ --------------------------
	.section	.nv.shared._Z11SATwithGPU2PfS_S_S_S_,"aw",@nobits
	.sectionflags	@""
	.align	16
.nv.shared._Z11SATwithGPU2PfS_S_S_S_:
	.zero		9216


//--------------------- .nv.shared.reserved.0     --------------------------
	.section	.nv.shared.reserved.0,"aw",@nobits
	.weak		__nv_reservedSMEM_offset_0_alias
	.size		__nv_reservedSMEM_offset_0_alias, 0, 64
	.other		__nv_reservedSMEM_offset_0_alias,@"STO_CUDA_RESERVED_SHARED STV_DEFAULT"
__nv_reservedSMEM_offset_0_alias:
	.zero		0
	.zero		64


//--------------------- .nv.shared._Z18SATwithGPU_COLUMN3PfS_jj --------------------------
	.section	.nv.shared._Z18SATwithGPU_COLUMN3PfS_jj,"aw",@nobits
	.sectionflags	@""
	.align	16
	.zero		1024


//--------------------- .nv.shared._Z15SATwithGPU_ROW3PfS_jj --------------------------
	.section	.nv.shared._Z15SATwithGPU_ROW3PfS_jj,"aw",@nobits
	.sectionflags	@""
	.align	16
	.zero		1024


//--------------------- .nv.shared._Z11SATwithGPU1PfS_S_S_ --------------------------
	.section	.nv.shared._Z11SATwithGPU1PfS_S_S_,"aw",@nobits
	.sectionflags	@""
	.align	16
.nv.shared._Z11SATwithGPU1PfS_S_S_:
	.zero		5392


//--------------------- .nv.constant0._Z11SATwithGPU2PfS_S_S_S_ --------------------------
	.section	.nv.constant0._Z11SATwithGPU2PfS_S_S_S_,"a",@progbits
	.sectionflags	@""
	.align	4
.nv.constant0._Z11SATwithGPU2PfS_S_S_S_:
	.zero		936


//--------------------- .nv.constant0._Z18SATwithGPU_COLUMN3PfS_jj --------------------------
	.section	.nv.constant0._Z18SATwithGPU_COLUMN3PfS_jj,"a",@progbits
	.sectionflags	@""
	.align	4
.nv.constant0._Z18SATwithGPU_COLUMN3PfS_jj:
	.zero		920


//--------------------- .nv.constant0._Z15SATwithGPU_ROW3PfS_jj --------------------------
	.section	.nv.constant0._Z15SATwithGPU_ROW3PfS_jj,"a",@progbits
	.sectionflags	@""
	.align	4
.nv.constant0._Z15SATwithGPU_ROW3PfS_jj:
	.zero		920


//--------------------- .nv.constant0._Z11SATwithGPU1PfS_S_S_ --------------------------
	.section	.nv.constant0._Z11SATwithGPU1PfS_S_S_,"a",@progbits
	.sectionflags	@""
	.align	4
.nv.constant0._Z11SATwithGPU1PfS_S_S_:
	.zero		928


//--------------------- SYMBOLS --------------------------

	.type		.nv.reservedSmem.offset0,@object
	.size		.nv.reservedSmem.offset0,0x4
	.type		.nv.reservedSmem.cap,@object
	.size		.nv.reservedSmem.cap,0x4
